//
// Generated by NVIDIA NVVM Compiler
//
// Compiler Build ID: CL-36424714
// Cuda compilation tools, release 13.0, V13.0.88
// Based on NVVM 20.0.0
//

.version 9.0
.target sm_100
.address_size 64

	// .globl	_Z28svpf_fully_fused_step_kernelPfS_S_S_S_P24curandStatePhilox4_32_10fffS_S_S_S_S_ffffffffffiffffiiii
.global .align 4 .b8 precalc_xorwow_matrix[102400];
.global .align 4 .b8 precalc_xorwow_offset_matrix[102400];
.global .align 4 .b8 mrg32k3aM1[2304];
.global .align 4 .b8 mrg32k3aM2[2304];
.global .align 4 .b8 mrg32k3aM1SubSeq[2016];
.global .align 4 .b8 mrg32k3aM2SubSeq[2016];
.global .align 4 .b8 mrg32k3aM1Seq[2304];
.global .align 4 .b8 mrg32k3aM2Seq[2304];
.const .align 8 .b8 __cr_lgamma_table[72];
// _ZZ28svpf_fully_fused_step_kernelPfS_S_S_S_P24curandStatePhilox4_32_10fffS_S_S_S_S_ffffffffffiffffiiiiE12sh_bandwidth has been demoted
// _ZZ28svpf_fully_fused_step_kernelPfS_S_S_S_P24curandStatePhilox4_32_10fffS_S_S_S_S_ffffffffffiffffiiiiE9sh_mean_h has been demoted
.extern .shared .align 16 .b8 smem[];

.visible .entry _Z28svpf_fully_fused_step_kernelPfS_S_S_S_P24curandStatePhilox4_32_10fffS_S_S_S_S_ffffffffffiffffiiii(
	.param .u64 .ptr .align 1 _Z28svpf_fully_fused_step_kernelPfS_S_S_S_P24curandStatePhilox4_32_10fffS_S_S_S_S_ffffffffffiffffiiii_param_0,
	.param .u64 .ptr .align 1 _Z28svpf_fully_fused_step_kernelPfS_S_S_S_P24curandStatePhilox4_32_10fffS_S_S_S_S_ffffffffffiffffiiii_param_1,
	.param .u64 .ptr .align 1 _Z28svpf_fully_fused_step_kernelPfS_S_S_S_P24curandStatePhilox4_32_10fffS_S_S_S_S_ffffffffffiffffiiii_param_2,
	.param .u64 .ptr .align 1 _Z28svpf_fully_fused_step_kernelPfS_S_S_S_P24curandStatePhilox4_32_10fffS_S_S_S_S_ffffffffffiffffiiii_param_3,
	.param .u64 .ptr .align 1 _Z28svpf_fully_fused_step_kernelPfS_S_S_S_P24curandStatePhilox4_32_10fffS_S_S_S_S_ffffffffffiffffiiii_param_4,
	.param .u64 .ptr .align 1 _Z28svpf_fully_fused_step_kernelPfS_S_S_S_P24curandStatePhilox4_32_10fffS_S_S_S_S_ffffffffffiffffiiii_param_5,
	.param .f32 _Z28svpf_fully_fused_step_kernelPfS_S_S_S_P24curandStatePhilox4_32_10fffS_S_S_S_S_ffffffffffiffffiiii_param_6,
	.param .f32 _Z28svpf_fully_fused_step_kernelPfS_S_S_S_P24curandStatePhilox4_32_10fffS_S_S_S_S_ffffffffffiffffiiii_param_7,
	.param .f32 _Z28svpf_fully_fused_step_kernelPfS_S_S_S_P24curandStatePhilox4_32_10fffS_S_S_S_S_ffffffffffiffffiiii_param_8,
	.param .u64 .ptr .align 1 _Z28svpf_fully_fused_step_kernelPfS_S_S_S_P24curandStatePhilox4_32_10fffS_S_S_S_S_ffffffffffiffffiiii_param_9,
	.param .u64 .ptr .align 1 _Z28svpf_fully_fused_step_kernelPfS_S_S_S_P24curandStatePhilox4_32_10fffS_S_S_S_S_ffffffffffiffffiiii_param_10,
	.param .u64 .ptr .align 1 _Z28svpf_fully_fused_step_kernelPfS_S_S_S_P24curandStatePhilox4_32_10fffS_S_S_S_S_ffffffffffiffffiiii_param_11,
	.param .u64 .ptr .align 1 _Z28svpf_fully_fused_step_kernelPfS_S_S_S_P24curandStatePhilox4_32_10fffS_S_S_S_S_ffffffffffiffffiiii_param_12,
	.param .u64 .ptr .align 1 _Z28svpf_fully_fused_step_kernelPfS_S_S_S_P24curandStatePhilox4_32_10fffS_S_S_S_S_ffffffffffiffffiiii_param_13,
	.param .f32 _Z28svpf_fully_fused_step_kernelPfS_S_S_S_P24curandStatePhilox4_32_10fffS_S_S_S_S_ffffffffffiffffiiii_param_14,
	.param .f32 _Z28svpf_fully_fused_step_kernelPfS_S_S_S_P24curandStatePhilox4_32_10fffS_S_S_S_S_ffffffffffiffffiiii_param_15,
	.param .f32 _Z28svpf_fully_fused_step_kernelPfS_S_S_S_P24curandStatePhilox4_32_10fffS_S_S_S_S_ffffffffffiffffiiii_param_16,
	.param .f32 _Z28svpf_fully_fused_step_kernelPfS_S_S_S_P24curandStatePhilox4_32_10fffS_S_S_S_S_ffffffffffiffffiiii_param_17,
	.param .f32 _Z28svpf_fully_fused_step_kernelPfS_S_S_S_P24curandStatePhilox4_32_10fffS_S_S_S_S_ffffffffffiffffiiii_param_18,
	.param .f32 _Z28svpf_fully_fused_step_kernelPfS_S_S_S_P24curandStatePhilox4_32_10fffS_S_S_S_S_ffffffffffiffffiiii_param_19,
	.param .f32 _Z28svpf_fully_fused_step_kernelPfS_S_S_S_P24curandStatePhilox4_32_10fffS_S_S_S_S_ffffffffffiffffiiii_param_20,
	.param .f32 _Z28svpf_fully_fused_step_kernelPfS_S_S_S_P24curandStatePhilox4_32_10fffS_S_S_S_S_ffffffffffiffffiiii_param_21,
	.param .f32 _Z28svpf_fully_fused_step_kernelPfS_S_S_S_P24curandStatePhilox4_32_10fffS_S_S_S_S_ffffffffffiffffiiii_param_22,
	.param .f32 _Z28svpf_fully_fused_step_kernelPfS_S_S_S_P24curandStatePhilox4_32_10fffS_S_S_S_S_ffffffffffiffffiiii_param_23,
	.param .u32 _Z28svpf_fully_fused_step_kernelPfS_S_S_S_P24curandStatePhilox4_32_10fffS_S_S_S_S_ffffffffffiffffiiii_param_24,
	.param .f32 _Z28svpf_fully_fused_step_kernelPfS_S_S_S_P24curandStatePhilox4_32_10fffS_S_S_S_S_ffffffffffiffffiiii_param_25,
	.param .f32 _Z28svpf_fully_fused_step_kernelPfS_S_S_S_P24curandStatePhilox4_32_10fffS_S_S_S_S_ffffffffffiffffiiii_param_26,
	.param .f32 _Z28svpf_fully_fused_step_kernelPfS_S_S_S_P24curandStatePhilox4_32_10fffS_S_S_S_S_ffffffffffiffffiiii_param_27,
	.param .f32 _Z28svpf_fully_fused_step_kernelPfS_S_S_S_P24curandStatePhilox4_32_10fffS_S_S_S_S_ffffffffffiffffiiii_param_28,
	.param .u32 _Z28svpf_fully_fused_step_kernelPfS_S_S_S_P24curandStatePhilox4_32_10fffS_S_S_S_S_ffffffffffiffffiiii_param_29,
	.param .u32 _Z28svpf_fully_fused_step_kernelPfS_S_S_S_P24curandStatePhilox4_32_10fffS_S_S_S_S_ffffffffffiffffiiii_param_30,
	.param .u32 _Z28svpf_fully_fused_step_kernelPfS_S_S_S_P24curandStatePhilox4_32_10fffS_S_S_S_S_ffffffffffiffffiiii_param_31,
	.param .u32 _Z28svpf_fully_fused_step_kernelPfS_S_S_S_P24curandStatePhilox4_32_10fffS_S_S_S_S_ffffffffffiffffiiii_param_32
)
{
	.local .align 4 .b8 	__local_depot0[12];
	.reg .b64 	%SP;
	.reg .b64 	%SPL;
	.reg .pred 	%p<175>;
	.reg .b32 	%r<998>;
	.reg .b32 	%f<1140>;
	.reg .b64 	%rd<48>;
	// demoted variable
	.shared .align 4 .f32 _ZZ28svpf_fully_fused_step_kernelPfS_S_S_S_P24curandStatePhilox4_32_10fffS_S_S_S_S_ffffffffffiffffiiiiE12sh_bandwidth;
	// demoted variable
	.shared .align 4 .f32 _ZZ28svpf_fully_fused_step_kernelPfS_S_S_S_P24curandStatePhilox4_32_10fffS_S_S_S_S_ffffffffffiffffiiiiE9sh_mean_h;
	mov.u64 	%SPL, __local_depot0;
	ld.param.u64 	%rd9, [_Z28svpf_fully_fused_step_kernelPfS_S_S_S_P24curandStatePhilox4_32_10fffS_S_S_S_S_ffffffffffiffffiiii_param_1];
	ld.param.u64 	%rd13, [_Z28svpf_fully_fused_step_kernelPfS_S_S_S_P24curandStatePhilox4_32_10fffS_S_S_S_S_ffffffffffiffffiiii_param_5];
	ld.param.u32 	%r253, [_Z28svpf_fully_fused_step_kernelPfS_S_S_S_P24curandStatePhilox4_32_10fffS_S_S_S_S_ffffffffffiffffiiii_param_29];
	ld.param.u32 	%r256, [_Z28svpf_fully_fused_step_kernelPfS_S_S_S_P24curandStatePhilox4_32_10fffS_S_S_S_S_ffffffffffiffffiiii_param_32];
	add.u64 	%rd1, %SPL, 0;
	mov.u32 	%r1, %tid.x;
	setp.ge.s32 	%p1, %r1, %r256;
	@%p1 bra 	$L__BB0_136;
	ld.param.u32 	%r831, [_Z28svpf_fully_fused_step_kernelPfS_S_S_S_P24curandStatePhilox4_32_10fffS_S_S_S_S_ffffffffffiffffiiii_param_32];
	ld.param.f32 	%f1078, [_Z28svpf_fully_fused_step_kernelPfS_S_S_S_P24curandStatePhilox4_32_10fffS_S_S_S_S_ffffffffffiffffiiii_param_16];
	ld.param.f32 	%f1074, [_Z28svpf_fully_fused_step_kernelPfS_S_S_S_P24curandStatePhilox4_32_10fffS_S_S_S_S_ffffffffffiffffiiii_param_14];
	cvta.to.global.u64 	%rd20, %rd9;
	cvta.to.global.u64 	%rd21, %rd13;
	shl.b32 	%r2, %r831, 2;
	cvt.rn.f32.u32 	%f1, %r831;
	rcp.rn.f32 	%f2, %f1;
	mul.wide.u32 	%rd22, %r1, 4;
	add.s64 	%rd2, %rd20, %rd22;
	ld.global.f32 	%f155, [%rd2];
	sub.f32 	%f156, %f155, %f1078;
	fma.rn.f32 	%f3, %f1074, %f156, %f1078;
	mul.wide.u32 	%rd23, %r1, 64;
	add.s64 	%rd3, %rd21, %rd23;
	ld.global.v4.u32 	{%r3, %r6, %r5, %r4}, [%rd3+16];
	ld.global.u32 	%r7, [%rd3];
	add.s32 	%r971, %r7, 1;
	setp.eq.s32 	%p2, %r971, 0;
	st.global.u32 	[%rd3], %r971;
	@%p2 bra 	$L__BB0_3;
	ld.global.u32 	%r960, [%rd3+4];
	bra.uni 	$L__BB0_6;
$L__BB0_3:
	ld.global.u32 	%r257, [%rd3+4];
	add.s32 	%r960, %r257, 1;
	setp.ne.s32 	%p3, %r960, 0;
	st.global.u32 	[%rd3+4], %r960;
	@%p3 bra 	$L__BB0_6;
	ld.global.u32 	%r259, [%rd3+8];
	add.s32 	%r260, %r259, 1;
	setp.ne.s32 	%p4, %r260, 0;
	st.global.u32 	[%rd3+8], %r260;
	mov.b32 	%r960, 0;
	@%p4 bra 	$L__BB0_6;
	ld.global.u32 	%r262, [%rd3+12];
	add.s32 	%r263, %r262, 1;
	st.global.u32 	[%rd3+12], %r263;
$L__BB0_6:
	ld.global.v2.u32 	{%r959, %r958}, [%rd3+8];
	ld.global.v4.u32 	{%r14, %r15, %r16, %r264}, [%rd3+32];
	mov.b64 	%rd24, {%r16, %r264};
	mov.b32 	%r265, -766435501;
	mul.hi.u32 	%r266, %r265, %r971;
	mul.lo.s32 	%r17, %r971, -766435501;
	mov.b32 	%r267, -845247145;
	mul.hi.u32 	%r268, %r267, %r959;
	mul.lo.s32 	%r269, %r959, -845247145;
	xor.b32  	%r270, %r268, %r960;
	xor.b32  	%r271, %r270, %r14;
	xor.b32  	%r272, %r958, %r266;
	xor.b32  	%r273, %r272, %r15;
	add.s32 	%r18, %r14, -1640531527;
	add.s32 	%r19, %r15, -1150833019;
	mul.hi.u32 	%r274, %r265, %r271;
	mul.lo.s32 	%r275, %r271, -766435501;
	mul.hi.u32 	%r276, %r267, %r273;
	mul.lo.s32 	%r277, %r273, -845247145;
	xor.b32  	%r278, %r269, %r276;
	xor.b32  	%r279, %r278, %r18;
	xor.b32  	%r280, %r274, %r17;
	xor.b32  	%r281, %r280, %r19;
	add.s32 	%r20, %r14, 1013904242;
	add.s32 	%r21, %r15, 1993301258;
	mul.hi.u32 	%r282, %r265, %r279;
	mul.lo.s32 	%r283, %r279, -766435501;
	mul.hi.u32 	%r284, %r267, %r281;
	mul.lo.s32 	%r285, %r281, -845247145;
	xor.b32  	%r286, %r277, %r284;
	xor.b32  	%r287, %r286, %r20;
	xor.b32  	%r288, %r275, %r282;
	xor.b32  	%r289, %r288, %r21;
	add.s32 	%r22, %r14, -626627285;
	add.s32 	%r23, %r15, 842468239;
	mul.hi.u32 	%r290, %r265, %r287;
	mul.lo.s32 	%r291, %r287, -766435501;
	mul.hi.u32 	%r292, %r267, %r289;
	mul.lo.s32 	%r293, %r289, -845247145;
	xor.b32  	%r294, %r285, %r292;
	xor.b32  	%r295, %r294, %r22;
	xor.b32  	%r296, %r283, %r290;
	xor.b32  	%r297, %r296, %r23;
	add.s32 	%r24, %r14, 2027808484;
	add.s32 	%r25, %r15, -308364780;
	mul.hi.u32 	%r298, %r265, %r295;
	mul.lo.s32 	%r299, %r295, -766435501;
	mul.hi.u32 	%r300, %r267, %r297;
	mul.lo.s32 	%r301, %r297, -845247145;
	xor.b32  	%r302, %r293, %r300;
	xor.b32  	%r303, %r302, %r24;
	xor.b32  	%r304, %r291, %r298;
	xor.b32  	%r305, %r304, %r25;
	add.s32 	%r26, %r14, 387276957;
	add.s32 	%r27, %r15, -1459197799;
	mul.hi.u32 	%r306, %r265, %r303;
	mul.lo.s32 	%r307, %r303, -766435501;
	mul.hi.u32 	%r308, %r267, %r305;
	mul.lo.s32 	%r309, %r305, -845247145;
	xor.b32  	%r310, %r301, %r308;
	xor.b32  	%r311, %r310, %r26;
	xor.b32  	%r312, %r299, %r306;
	xor.b32  	%r313, %r312, %r27;
	add.s32 	%r28, %r14, -1253254570;
	add.s32 	%r29, %r15, 1684936478;
	mul.hi.u32 	%r314, %r265, %r311;
	mul.lo.s32 	%r315, %r311, -766435501;
	mul.hi.u32 	%r316, %r267, %r313;
	mul.lo.s32 	%r317, %r313, -845247145;
	xor.b32  	%r318, %r309, %r316;
	xor.b32  	%r319, %r318, %r28;
	xor.b32  	%r320, %r307, %r314;
	xor.b32  	%r321, %r320, %r29;
	add.s32 	%r30, %r14, 1401181199;
	add.s32 	%r31, %r15, 534103459;
	mul.hi.u32 	%r322, %r265, %r319;
	mul.lo.s32 	%r323, %r319, -766435501;
	mul.hi.u32 	%r324, %r267, %r321;
	mul.lo.s32 	%r325, %r321, -845247145;
	xor.b32  	%r326, %r317, %r324;
	xor.b32  	%r327, %r326, %r30;
	xor.b32  	%r328, %r315, %r322;
	xor.b32  	%r329, %r328, %r31;
	add.s32 	%r32, %r14, -239350328;
	add.s32 	%r33, %r15, -616729560;
	mul.hi.u32 	%r330, %r265, %r327;
	mul.lo.s32 	%r331, %r327, -766435501;
	mul.hi.u32 	%r332, %r267, %r329;
	mul.lo.s32 	%r333, %r329, -845247145;
	xor.b32  	%r334, %r325, %r332;
	xor.b32  	%r335, %r334, %r32;
	xor.b32  	%r336, %r323, %r330;
	xor.b32  	%r337, %r336, %r33;
	add.s32 	%r34, %r14, -1879881855;
	add.s32 	%r35, %r15, -1767562579;
	mul.hi.u32 	%r338, %r265, %r335;
	mul.lo.s32 	%r975, %r335, -766435501;
	mul.hi.u32 	%r339, %r267, %r337;
	mul.lo.s32 	%r973, %r337, -845247145;
	xor.b32  	%r340, %r333, %r339;
	xor.b32  	%r961, %r340, %r34;
	xor.b32  	%r341, %r331, %r338;
	xor.b32  	%r963, %r341, %r35;
	st.global.v4.u32 	[%rd3+16], {%r961, %r973, %r963, %r975};
	{ .reg .b32 tmp; mov.b64 {tmp, %r957}, %rd24; }
	setp.eq.s32 	%p5, %r16, 1;
	@%p5 bra 	$L__BB0_10;
	setp.eq.s32 	%p6, %r16, 3;
	mov.u32 	%r840, %r4;
	mov.u32 	%r841, %r961;
	@%p6 bra 	$L__BB0_11;
	setp.ne.s32 	%p7, %r16, 2;
	mov.u32 	%r840, %r3;
	mov.u32 	%r841, %r6;
	@%p7 bra 	$L__BB0_11;
	mov.u32 	%r840, %r5;
	mov.u32 	%r841, %r4;
	bra.uni 	$L__BB0_11;
$L__BB0_10:
	mov.u32 	%r840, %r6;
	mov.u32 	%r841, %r5;
$L__BB0_11:
	cvt.rn.f32.u32 	%f157, %r840;
	fma.rn.f32 	%f158, %f157, 0f2F800000, 0f2F000000;
	cvt.rn.f32.u32 	%f159, %r841;
	fma.rn.f32 	%f4, %f159, 0f30C90FDB, 0f30490FDB;
	setp.lt.f32 	%p8, %f158, 0f00800000;
	mul.f32 	%f160, %f158, 0f4B000000;
	selp.f32 	%f161, %f160, %f158, %p8;
	selp.f32 	%f162, 0fC1B80000, 0f00000000, %p8;
	mov.b32 	%r342, %f161;
	add.s32 	%r343, %r342, -1059760811;
	and.b32  	%r344, %r343, -8388608;
	sub.s32 	%r345, %r342, %r344;
	mov.b32 	%f163, %r345;
	cvt.rn.f32.s32 	%f164, %r344;
	fma.rn.f32 	%f165, %f164, 0f34000000, %f162;
	add.f32 	%f166, %f163, 0fBF800000;
	fma.rn.f32 	%f167, %f166, 0fBE055027, 0f3E1039F6;
	fma.rn.f32 	%f168, %f167, %f166, 0fBDF8CDCC;
	fma.rn.f32 	%f169, %f168, %f166, 0f3E0F2955;
	fma.rn.f32 	%f170, %f169, %f166, 0fBE2AD8B9;
	fma.rn.f32 	%f171, %f170, %f166, 0f3E4CED0B;
	fma.rn.f32 	%f172, %f171, %f166, 0fBE7FFF22;
	fma.rn.f32 	%f173, %f172, %f166, 0f3EAAAA78;
	fma.rn.f32 	%f174, %f173, %f166, 0fBF000000;
	mul.f32 	%f175, %f166, %f174;
	fma.rn.f32 	%f176, %f175, %f166, %f166;
	fma.rn.f32 	%f177, %f165, 0f3F317218, %f176;
	setp.gt.u32 	%p9, %r342, 2139095039;
	fma.rn.f32 	%f178, %f161, 0f7F800000, 0f7F800000;
	selp.f32 	%f179, %f178, %f177, %p9;
	setp.eq.f32 	%p10, %f161, 0f00000000;
	mul.f32 	%f180, %f179, 0fC0000000;
	selp.f32 	%f181, 0f7F800000, %f180, %p10;
	sqrt.rn.f32 	%f5, %f181;
	add.s32 	%r976, %r16, 1;
	st.global.u32 	[%rd3+40], %r976;
	setp.eq.s32 	%p11, %r16, 3;
	@%p11 bra 	$L__BB0_15;
	setp.eq.s32 	%p12, %r16, 2;
	mov.u32 	%r842, %r963;
	@%p12 bra 	$L__BB0_16;
	setp.ne.s32 	%p13, %r16, 1;
	mov.u32 	%r842, %r961;
	@%p13 bra 	$L__BB0_16;
	mov.u32 	%r842, %r973;
	bra.uni 	$L__BB0_16;
$L__BB0_15:
	mov.u32 	%r842, %r975;
$L__BB0_16:
	setp.ne.s32 	%p14, %r976, 4;
	@%p14 bra 	$L__BB0_22;
	add.s32 	%r971, %r7, 2;
	st.global.u32 	[%rd3], %r971;
	setp.ne.s32 	%p15, %r971, 0;
	@%p15 bra 	$L__BB0_21;
	add.s32 	%r960, %r960, 1;
	setp.ne.s32 	%p16, %r960, 0;
	st.global.u32 	[%rd3+4], %r960;
	@%p16 bra 	$L__BB0_21;
	add.s32 	%r959, %r959, 1;
	setp.ne.s32 	%p17, %r959, 0;
	st.global.u32 	[%rd3+8], %r959;
	mov.b32 	%r960, 0;
	@%p17 bra 	$L__BB0_21;
	add.s32 	%r958, %r958, 1;
	st.global.u32 	[%rd3+12], %r958;
	mov.b32 	%r959, 0;
	mov.u32 	%r960, %r959;
$L__BB0_21:
	mov.b32 	%r349, -766435501;
	mul.hi.u32 	%r350, %r349, %r971;
	add.s32 	%r351, %r17, -766435501;
	mov.b32 	%r352, -845247145;
	mul.hi.u32 	%r353, %r352, %r959;
	mul.lo.s32 	%r354, %r959, -845247145;
	xor.b32  	%r355, %r353, %r960;
	xor.b32  	%r356, %r355, %r14;
	xor.b32  	%r357, %r958, %r350;
	xor.b32  	%r358, %r357, %r15;
	mul.hi.u32 	%r359, %r349, %r356;
	mul.lo.s32 	%r360, %r356, -766435501;
	mul.hi.u32 	%r361, %r352, %r358;
	mul.lo.s32 	%r362, %r358, -845247145;
	xor.b32  	%r363, %r354, %r361;
	xor.b32  	%r364, %r363, %r18;
	xor.b32  	%r365, %r359, %r351;
	xor.b32  	%r366, %r365, %r19;
	mul.hi.u32 	%r367, %r349, %r364;
	mul.lo.s32 	%r368, %r364, -766435501;
	mul.hi.u32 	%r369, %r352, %r366;
	mul.lo.s32 	%r370, %r366, -845247145;
	xor.b32  	%r371, %r362, %r369;
	xor.b32  	%r372, %r371, %r20;
	xor.b32  	%r373, %r360, %r367;
	xor.b32  	%r374, %r373, %r21;
	mul.hi.u32 	%r375, %r349, %r372;
	mul.lo.s32 	%r376, %r372, -766435501;
	mul.hi.u32 	%r377, %r352, %r374;
	mul.lo.s32 	%r378, %r374, -845247145;
	xor.b32  	%r379, %r370, %r377;
	xor.b32  	%r380, %r379, %r22;
	xor.b32  	%r381, %r368, %r375;
	xor.b32  	%r382, %r381, %r23;
	mul.hi.u32 	%r383, %r349, %r380;
	mul.lo.s32 	%r384, %r380, -766435501;
	mul.hi.u32 	%r385, %r352, %r382;
	mul.lo.s32 	%r386, %r382, -845247145;
	xor.b32  	%r387, %r378, %r385;
	xor.b32  	%r388, %r387, %r24;
	xor.b32  	%r389, %r376, %r383;
	xor.b32  	%r390, %r389, %r25;
	mul.hi.u32 	%r391, %r349, %r388;
	mul.lo.s32 	%r392, %r388, -766435501;
	mul.hi.u32 	%r393, %r352, %r390;
	mul.lo.s32 	%r394, %r390, -845247145;
	xor.b32  	%r395, %r386, %r393;
	xor.b32  	%r396, %r395, %r26;
	xor.b32  	%r397, %r384, %r391;
	xor.b32  	%r398, %r397, %r27;
	mul.hi.u32 	%r399, %r349, %r396;
	mul.lo.s32 	%r400, %r396, -766435501;
	mul.hi.u32 	%r401, %r352, %r398;
	mul.lo.s32 	%r402, %r398, -845247145;
	xor.b32  	%r403, %r394, %r401;
	xor.b32  	%r404, %r403, %r28;
	xor.b32  	%r405, %r392, %r399;
	xor.b32  	%r406, %r405, %r29;
	mul.hi.u32 	%r407, %r349, %r404;
	mul.lo.s32 	%r408, %r404, -766435501;
	mul.hi.u32 	%r409, %r352, %r406;
	mul.lo.s32 	%r410, %r406, -845247145;
	xor.b32  	%r411, %r402, %r409;
	xor.b32  	%r412, %r411, %r30;
	xor.b32  	%r413, %r400, %r407;
	xor.b32  	%r414, %r413, %r31;
	mul.hi.u32 	%r415, %r349, %r412;
	mul.lo.s32 	%r416, %r412, -766435501;
	mul.hi.u32 	%r417, %r352, %r414;
	mul.lo.s32 	%r418, %r414, -845247145;
	xor.b32  	%r419, %r410, %r417;
	xor.b32  	%r420, %r419, %r32;
	xor.b32  	%r421, %r408, %r415;
	xor.b32  	%r422, %r421, %r33;
	mul.hi.u32 	%r423, %r349, %r420;
	mul.lo.s32 	%r975, %r420, -766435501;
	mul.hi.u32 	%r424, %r352, %r422;
	mul.lo.s32 	%r973, %r422, -845247145;
	xor.b32  	%r425, %r418, %r424;
	xor.b32  	%r961, %r425, %r34;
	xor.b32  	%r426, %r416, %r423;
	xor.b32  	%r963, %r426, %r35;
	st.global.v4.u32 	[%rd3+16], {%r961, %r973, %r963, %r975};
	mov.b32 	%r976, 0;
	st.global.u32 	[%rd3+40], %r976;
$L__BB0_22:
	ld.param.u32 	%r826, [_Z28svpf_fully_fused_step_kernelPfS_S_S_S_P24curandStatePhilox4_32_10fffS_S_S_S_S_ffffffffffiffffiiii_param_24];
	ld.param.f32 	%f1085, [_Z28svpf_fully_fused_step_kernelPfS_S_S_S_P24curandStatePhilox4_32_10fffS_S_S_S_S_ffffffffffiffffiiii_param_22];
	ld.param.f32 	%f1084, [_Z28svpf_fully_fused_step_kernelPfS_S_S_S_P24curandStatePhilox4_32_10fffS_S_S_S_S_ffffffffffiffffiiii_param_21];
	ld.param.f32 	%f1083, [_Z28svpf_fully_fused_step_kernelPfS_S_S_S_P24curandStatePhilox4_32_10fffS_S_S_S_S_ffffffffffiffffiiii_param_20];
	ld.param.f32 	%f1076, [_Z28svpf_fully_fused_step_kernelPfS_S_S_S_P24curandStatePhilox4_32_10fffS_S_S_S_S_ffffffffffiffffiiii_param_15];
	ld.param.u64 	%rd39, [_Z28svpf_fully_fused_step_kernelPfS_S_S_S_P24curandStatePhilox4_32_10fffS_S_S_S_S_ffffffffffiffffiiii_param_0];
	cvt.rn.f32.u32 	%f182, %r842;
	fma.rn.f32 	%f183, %f182, 0f2F800000, 0f2F000000;
	setp.lt.f32 	%p18, %f183, %f1083;
	selp.f32 	%f184, 0f3F800000, 0f00000000, %p18;
	add.f32 	%f185, %f1084, 0fBF800000;
	fma.rn.f32 	%f186, %f185, %f184, 0f3F800000;
	mul.f32 	%f187, %f1076, %f186;
	sin.approx.f32 	%f188, %f4;
	mul.f32 	%f189, %f5, %f188;
	fma.rn.f32 	%f190, %f189, %f187, %f3;
	max.f32 	%f191, %f190, 0fC1700000;
	min.f32 	%f1125, %f191, 0f40A00000;
	cvta.to.global.u64 	%rd25, %rd39;
	add.s64 	%rd4, %rd25, %rd22;
	ld.global.f32 	%f7, [%rd4];
	st.global.f32 	[%rd2], %f7;
	st.global.f32 	[%rd4], %f1125;
	bar.sync 	0;
	setp.eq.s32 	%p19, %r826, 0;
	setp.leu.f32 	%p20, %f1085, 0f00000000;
	or.pred  	%p21, %p20, %p19;
	@%p21 bra 	$L__BB0_24;
	ld.param.f32 	%f1087, [_Z28svpf_fully_fused_step_kernelPfS_S_S_S_P24curandStatePhilox4_32_10fffS_S_S_S_S_ffffffffffiffffiiii_param_23];
	ld.param.f32 	%f1086, [_Z28svpf_fully_fused_step_kernelPfS_S_S_S_P24curandStatePhilox4_32_10fffS_S_S_S_S_ffffffffffiffffiiii_param_22];
	ld.param.f32 	%f1073, [_Z28svpf_fully_fused_step_kernelPfS_S_S_S_P24curandStatePhilox4_32_10fffS_S_S_S_S_ffffffffffiffffiiii_param_8];
	sub.f32 	%f192, %f1125, %f1073;
	mov.f32 	%f193, 0f3F800000;
	sub.f32 	%f194, %f193, %f1086;
	fma.rn.f32 	%f195, %f194, %f192, %f1087;
	max.f32 	%f196, %f195, 0fC1700000;
	min.f32 	%f1125, %f196, 0f40A00000;
	st.global.f32 	[%rd4], %f1125;
$L__BB0_24:
	ld.param.u32 	%r832, [_Z28svpf_fully_fused_step_kernelPfS_S_S_S_P24curandStatePhilox4_32_10fffS_S_S_S_S_ffffffffffiffffiiii_param_32];
	shl.b32 	%r427, %r832, 2;
	mov.u32 	%r428, smem;
	add.s32 	%r65, %r428, %r427;
	add.s32 	%r66, %r65, %r2;
	bar.sync 	0;
	shl.b32 	%r429, %r1, 2;
	add.s32 	%r67, %r428, %r429;
	st.shared.f32 	[%r67], %f1125;
	bar.sync 	0;
	and.b32  	%r68, %r1, 31;
	ld.shared.f32 	%f197, [%r67];
	mov.b32 	%r430, %f197;
	shfl.sync.down.b32	%r431|%p22, %r430, 16, 31, -1;
	mov.b32 	%f198, %r431;
	add.f32 	%f199, %f197, %f198;
	mov.b32 	%r432, %f199;
	shfl.sync.down.b32	%r433|%p23, %r432, 8, 31, -1;
	mov.b32 	%f200, %r433;
	add.f32 	%f201, %f199, %f200;
	mov.b32 	%r434, %f201;
	shfl.sync.down.b32	%r435|%p24, %r434, 4, 31, -1;
	mov.b32 	%f202, %r435;
	add.f32 	%f203, %f201, %f202;
	mov.b32 	%r436, %f203;
	shfl.sync.down.b32	%r437|%p25, %r436, 2, 31, -1;
	mov.b32 	%f204, %r437;
	add.f32 	%f205, %f203, %f204;
	mov.b32 	%r438, %f205;
	shfl.sync.down.b32	%r439|%p26, %r438, 1, 31, -1;
	mov.b32 	%f206, %r439;
	add.f32 	%f10, %f205, %f206;
	setp.ne.s32 	%p27, %r68, 0;
	shr.u32 	%r440, %r1, 3;
	add.s32 	%r69, %r66, %r440;
	@%p27 bra 	$L__BB0_26;
	st.shared.f32 	[%r69], %f10;
$L__BB0_26:
	ld.param.u32 	%r833, [_Z28svpf_fully_fused_step_kernelPfS_S_S_S_P24curandStatePhilox4_32_10fffS_S_S_S_S_ffffffffffiffffiiii_param_32];
	bar.sync 	0;
	mov.u32 	%r441, %ntid.x;
	shr.u32 	%r70, %r441, 5;
	setp.ge.u32 	%p28, %r1, %r70;
	shl.b32 	%r442, %r833, 3;
	add.s32 	%r71, %r67, %r442;
	mov.f32 	%f1095, 0f00000000;
	@%p28 bra 	$L__BB0_28;
	ld.shared.f32 	%f1095, [%r71];
$L__BB0_28:
	setp.gt.u32 	%p29, %r1, 31;
	@%p29 bra 	$L__BB0_30;
	mov.b32 	%r443, %f1095;
	shfl.sync.down.b32	%r444|%p30, %r443, 16, 31, -1;
	mov.b32 	%f208, %r444;
	add.f32 	%f209, %f1095, %f208;
	mov.b32 	%r445, %f209;
	shfl.sync.down.b32	%r446|%p31, %r445, 8, 31, -1;
	mov.b32 	%f210, %r446;
	add.f32 	%f211, %f209, %f210;
	mov.b32 	%r447, %f211;
	shfl.sync.down.b32	%r448|%p32, %r447, 4, 31, -1;
	mov.b32 	%f212, %r448;
	add.f32 	%f213, %f211, %f212;
	mov.b32 	%r449, %f213;
	shfl.sync.down.b32	%r450|%p33, %r449, 2, 31, -1;
	mov.b32 	%f214, %r450;
	add.f32 	%f215, %f213, %f214;
	mov.b32 	%r451, %f215;
	shfl.sync.down.b32	%r452|%p34, %r451, 1, 31, -1;
	mov.b32 	%f216, %r452;
	add.f32 	%f1095, %f215, %f216;
$L__BB0_30:
	bar.sync 	0;
	setp.ne.s32 	%p35, %r1, 0;
	@%p35 bra 	$L__BB0_32;
	mul.f32 	%f217, %f2, %f1095;
	st.shared.f32 	[_ZZ28svpf_fully_fused_step_kernelPfS_S_S_S_P24curandStatePhilox4_32_10fffS_S_S_S_S_ffffffffffiffffiiiiE9sh_mean_h], %f217;
$L__BB0_32:
	setp.ne.s32 	%p36, %r68, 0;
	bar.sync 	0;
	ld.shared.f32 	%f218, [_ZZ28svpf_fully_fused_step_kernelPfS_S_S_S_P24curandStatePhilox4_32_10fffS_S_S_S_S_ffffffffffiffffiiiiE9sh_mean_h];
	ld.shared.f32 	%f219, [%r67];
	sub.f32 	%f220, %f219, %f218;
	mul.f32 	%f221, %f220, %f220;
	mov.b32 	%r453, %f221;
	shfl.sync.down.b32	%r454|%p37, %r453, 16, 31, -1;
	mov.b32 	%f222, %r454;
	add.f32 	%f223, %f221, %f222;
	mov.b32 	%r455, %f223;
	shfl.sync.down.b32	%r456|%p38, %r455, 8, 31, -1;
	mov.b32 	%f224, %r456;
	add.f32 	%f225, %f223, %f224;
	mov.b32 	%r457, %f225;
	shfl.sync.down.b32	%r458|%p39, %r457, 4, 31, -1;
	mov.b32 	%f226, %r458;
	add.f32 	%f227, %f225, %f226;
	mov.b32 	%r459, %f227;
	shfl.sync.down.b32	%r460|%p40, %r459, 2, 31, -1;
	mov.b32 	%f228, %r460;
	add.f32 	%f229, %f227, %f228;
	mov.b32 	%r461, %f229;
	shfl.sync.down.b32	%r462|%p41, %r461, 1, 31, -1;
	mov.b32 	%f230, %r462;
	add.f32 	%f15, %f229, %f230;
	@%p36 bra 	$L__BB0_34;
	st.shared.f32 	[%r69], %f15;
$L__BB0_34:
	setp.ge.u32 	%p42, %r1, %r70;
	bar.sync 	0;
	mov.f32 	%f1097, 0f00000000;
	@%p42 bra 	$L__BB0_36;
	ld.shared.f32 	%f1097, [%r71];
$L__BB0_36:
	setp.gt.u32 	%p43, %r1, 31;
	@%p43 bra 	$L__BB0_38;
	mov.b32 	%r463, %f1097;
	shfl.sync.down.b32	%r464|%p44, %r463, 16, 31, -1;
	mov.b32 	%f232, %r464;
	add.f32 	%f233, %f1097, %f232;
	mov.b32 	%r465, %f233;
	shfl.sync.down.b32	%r466|%p45, %r465, 8, 31, -1;
	mov.b32 	%f234, %r466;
	add.f32 	%f235, %f233, %f234;
	mov.b32 	%r467, %f235;
	shfl.sync.down.b32	%r468|%p46, %r467, 4, 31, -1;
	mov.b32 	%f236, %r468;
	add.f32 	%f237, %f235, %f236;
	mov.b32 	%r469, %f237;
	shfl.sync.down.b32	%r470|%p47, %r469, 2, 31, -1;
	mov.b32 	%f238, %r470;
	add.f32 	%f239, %f237, %f238;
	mov.b32 	%r471, %f239;
	shfl.sync.down.b32	%r472|%p48, %r471, 1, 31, -1;
	mov.b32 	%f240, %r472;
	add.f32 	%f1097, %f239, %f240;
$L__BB0_38:
	setp.ne.s32 	%p49, %r1, 0;
	bar.sync 	0;
	@%p49 bra 	$L__BB0_45;
	ld.param.u32 	%r834, [_Z28svpf_fully_fused_step_kernelPfS_S_S_S_P24curandStatePhilox4_32_10fffS_S_S_S_S_ffffffffffiffffiiii_param_32];
	mul.f32 	%f242, %f2, %f1097;
	max.f32 	%f243, %f242, 0f358637BD;
	sqrt.rn.f32 	%f20, %f243;
	setp.eq.s32 	%p50, %r834, 1;
	mov.f32 	%f1098, 0f3F800000;
	@%p50 bra 	$L__BB0_44;
	abs.f32 	%f244, %f1;
	setp.num.f32 	%p51, %f244, %f244;
	@%p51 bra 	$L__BB0_42;
	mov.f32 	%f301, 0fBE4CCCCD;
	add.rn.f32 	%f1098, %f1, %f301;
	bra.uni 	$L__BB0_44;
$L__BB0_42:
	setp.lt.f32 	%p52, %f244, 0f00800000;
	mul.f32 	%f246, %f244, 0f4B800000;
	selp.f32 	%f247, %f246, %f244, %p52;
	mov.b32 	%r473, %f247;
	add.s32 	%r474, %r473, -1060439283;
	and.b32  	%r475, %r474, -8388608;
	sub.s32 	%r476, %r473, %r475;
	mov.b32 	%f248, %r476;
	cvt.rn.f32.s32 	%f249, %r475;
	selp.f32 	%f250, 0fC1C00000, 0f00000000, %p52;
	fma.rn.f32 	%f251, %f249, 0f34000000, %f250;
	add.f32 	%f252, %f248, 0fBF800000;
	add.f32 	%f253, %f248, 0f3F800000;
	rcp.approx.ftz.f32 	%f254, %f253;
	add.f32 	%f255, %f252, %f252;
	mul.f32 	%f256, %f255, %f254;
	mul.f32 	%f257, %f256, %f256;
	neg.f32 	%f258, %f256;
	sub.f32 	%f259, %f252, %f256;
	add.f32 	%f260, %f259, %f259;
	fma.rn.f32 	%f261, %f258, %f252, %f260;
	mul.rn.f32 	%f262, %f254, %f261;
	fma.rn.f32 	%f263, %f257, 0f3A2C32E4, 0f3B52E7DB;
	fma.rn.f32 	%f264, %f263, %f257, 0f3C93BB73;
	fma.rn.f32 	%f265, %f264, %f257, 0f3DF6384F;
	mul.rn.f32 	%f266, %f265, %f257;
	fma.rn.f32 	%f267, %f256, 0f3FB8AA3B, %f251;
	mul.f32 	%f268, %f266, 0f40400000;
	sub.f32 	%f269, %f251, %f267;
	fma.rn.f32 	%f270, %f256, 0f3FB8AA3B, %f269;
	fma.rn.f32 	%f271, %f262, 0f3FB8AA3B, %f270;
	fma.rn.f32 	%f272, %f256, 0f32A55E34, %f271;
	fma.rn.f32 	%f273, %f268, %f262, %f272;
	fma.rn.f32 	%f274, %f266, %f256, %f273;
	add.rn.f32 	%f275, %f267, %f274;
	mov.f32 	%f276, 0fBE4CCCCD;
	mul.rn.f32 	%f277, %f275, %f276;
	cvt.rni.f32.f32 	%f278, %f277;
	sub.f32 	%f279, %f277, %f278;
	neg.f32 	%f280, %f277;
	fma.rn.f32 	%f281, %f275, 0fBE4CCCCD, %f280;
	neg.f32 	%f282, %f267;
	add.rn.f32 	%f283, %f275, %f282;
	neg.f32 	%f284, %f283;
	add.rn.f32 	%f285, %f274, %f284;
	fma.rn.f32 	%f286, %f285, 0fBE4CCCCD, %f281;
	add.f32 	%f287, %f279, %f286;
	setp.gt.f32 	%p53, %f278, 0f00000000;
	selp.b32 	%r477, 0, -2097152000, %p53;
	setp.neu.f32 	%p54, %f244, 0f7F800000;
	setp.lt.f32 	%p55, %f277, 0f00000000;
	selp.f32 	%f288, 0f00000000, 0f7F800000, %p55;
	abs.f32 	%f289, %f277;
	setp.gt.f32 	%p56, %f289, 0f43180000;
	cvt.rzi.s32.f32 	%r478, %f278;
	shl.b32 	%r479, %r478, 23;
	sub.s32 	%r480, %r479, %r477;
	mov.b32 	%f290, %r480;
	add.s32 	%r481, %r477, 2130706432;
	mov.b32 	%f291, %r481;
	fma.rn.f32 	%f292, %f287, 0f391FCB8E, 0f3AAF85ED;
	fma.rn.f32 	%f293, %f292, %f287, 0f3C1D9856;
	fma.rn.f32 	%f294, %f293, %f287, 0f3D6357BB;
	fma.rn.f32 	%f295, %f294, %f287, 0f3E75FDEC;
	fma.rn.f32 	%f296, %f295, %f287, 0f3F317218;
	fma.rn.f32 	%f297, %f296, %f287, 0f3F800000;
	mul.f32 	%f298, %f297, %f291;
	mul.f32 	%f299, %f298, %f290;
	selp.f32 	%f1098, %f288, %f299, %p56;
	@%p54 bra 	$L__BB0_44;
	add.f32 	%f300, %f1, %f1;
	mov.b32 	%r482, %f300;
	xor.b32  	%r483, %r482, 2139095040;
	mov.b32 	%f1098, %r483;
$L__BB0_44:
	ld.param.u64 	%rd46, [_Z28svpf_fully_fused_step_kernelPfS_S_S_S_P24curandStatePhilox4_32_10fffS_S_S_S_S_ffffffffffiffffiiii_param_12];
	mul.f32 	%f302, %f20, 0f3F87AE14;
	mul.f32 	%f303, %f302, %f1098;
	max.f32 	%f304, %f303, 0f3D4CCCCD;
	min.f32 	%f305, %f304, 0f40000000;
	st.shared.f32 	[_ZZ28svpf_fully_fused_step_kernelPfS_S_S_S_P24curandStatePhilox4_32_10fffS_S_S_S_S_ffffffffffiffffiiiiE12sh_bandwidth], %f305;
	cvta.to.global.u64 	%rd27, %rd46;
	st.global.f32 	[%rd27], %f305;
$L__BB0_45:
	ld.param.u32 	%r827, [_Z28svpf_fully_fused_step_kernelPfS_S_S_S_P24curandStatePhilox4_32_10fffS_S_S_S_S_ffffffffffiffffiiii_param_30];
	ld.param.u64 	%rd41, [_Z28svpf_fully_fused_step_kernelPfS_S_S_S_P24curandStatePhilox4_32_10fffS_S_S_S_S_ffffffffffiffffiiii_param_3];
	bar.sync 	0;
	ld.shared.f32 	%f307, [_ZZ28svpf_fully_fused_step_kernelPfS_S_S_S_P24curandStatePhilox4_32_10fffS_S_S_S_S_ffffffffffiffffiiiiE12sh_bandwidth];
	mul.f32 	%f308, %f307, %f307;
	rcp.rn.f32 	%f25, %f308;
	mov.b32 	%r484, 1050253722;
	st.local.u32 	[%rd1], %r484;
	mov.b32 	%r485, 1059481190;
	st.local.u32 	[%rd1+4], %r485;
	mov.b32 	%r486, 1065353216;
	st.local.u32 	[%rd1+8], %r486;
	div.s32 	%r72, %r253, %r827;
	setp.lt.s32 	%p57, %r827, 1;
	cvta.to.global.u64 	%rd28, %rd41;
	add.s64 	%rd5, %rd28, %rd22;
	mov.f32 	%f1120, 0f00000000;
	@%p57 bra 	$L__BB0_100;
	ld.param.u32 	%r835, [_Z28svpf_fully_fused_step_kernelPfS_S_S_S_P24curandStatePhilox4_32_10fffS_S_S_S_S_ffffffffffiffffiiii_param_32];
	ld.param.u32 	%r830, [_Z28svpf_fully_fused_step_kernelPfS_S_S_S_P24curandStatePhilox4_32_10fffS_S_S_S_S_ffffffffffiffffiiii_param_31];
	ld.param.f32 	%f1081, [_Z28svpf_fully_fused_step_kernelPfS_S_S_S_P24curandStatePhilox4_32_10fffS_S_S_S_S_ffffffffffiffffiiii_param_18];
	ld.param.f32 	%f1079, [_Z28svpf_fully_fused_step_kernelPfS_S_S_S_P24curandStatePhilox4_32_10fffS_S_S_S_S_ffffffffffiffffiiii_param_16];
	ld.param.f32 	%f1077, [_Z28svpf_fully_fused_step_kernelPfS_S_S_S_P24curandStatePhilox4_32_10fffS_S_S_S_S_ffffffffffiffffiiii_param_15];
	ld.param.f32 	%f1075, [_Z28svpf_fully_fused_step_kernelPfS_S_S_S_P24curandStatePhilox4_32_10fffS_S_S_S_S_ffffffffffiffffiiii_param_14];
	ld.param.f32 	%f1072, [_Z28svpf_fully_fused_step_kernelPfS_S_S_S_P24curandStatePhilox4_32_10fffS_S_S_S_S_ffffffffffiffffiiii_param_6];
	ld.param.u64 	%rd42, [_Z28svpf_fully_fused_step_kernelPfS_S_S_S_P24curandStatePhilox4_32_10fffS_S_S_S_S_ffffffffffiffffiiii_param_4];
	ld.param.u64 	%rd40, [_Z28svpf_fully_fused_step_kernelPfS_S_S_S_P24curandStatePhilox4_32_10fffS_S_S_S_S_ffffffffffiffffiiii_param_2];
	setp.eq.s32 	%p58, %r830, 1;
	sub.f32 	%f26, %f1072, %f1081;
	cvta.to.global.u64 	%rd30, %rd40;
	add.s64 	%rd6, %rd30, %rd22;
	selp.f32 	%f27, 0f40000000, 0fC0000000, %p58;
	add.f32 	%f28, %f25, %f25;
	cvta.to.global.u64 	%rd32, %rd42;
	add.s64 	%rd7, %rd32, %rd22;
	sub.f32 	%f310, %f7, %f1079;
	fma.rn.f32 	%f29, %f1075, %f310, %f1079;
	and.b32  	%r73, %r835, 7;
	and.b32  	%r74, %r835, 2147483640;
	mul.f32 	%f311, %f1077, %f1077;
	rcp.rn.f32 	%f30, %f311;
	cos.approx.f32 	%f312, %f4;
	mul.f32 	%f1123, %f5, %f312;
	mov.f32 	%f1120, 0f00000000;
	mov.b32 	%r875, 0;
	mov.u32 	%r972, %r961;
	mov.u32 	%r974, %r963;
	mov.u32 	%r898, %r875;
	mov.u32 	%r997, %r898;
$L__BB0_47:
	ld.param.u32 	%r828, [_Z28svpf_fully_fused_step_kernelPfS_S_S_S_P24curandStatePhilox4_32_10fffS_S_S_S_S_ffffffffffiffffiiii_param_30];
	mul.hi.u32 	%r488, %r875, -1431655765;
	shr.u32 	%r489, %r488, 1;
	mul.lo.s32 	%r490, %r489, 3;
	sub.s32 	%r491, %r875, %r490;
	mul.wide.u32 	%rd33, %r491, 4;
	add.s64 	%rd34, %rd1, %rd33;
	ld.local.f32 	%f35, [%rd34];
	add.s32 	%r492, %r828, -1;
	setp.eq.s32 	%p59, %r875, %r492;
	mul.lo.s32 	%r493, %r72, %r828;
	sub.s32 	%r494, %r253, %r493;
	selp.b32 	%r495, %r494, 0, %p59;
	add.s32 	%r97, %r495, %r72;
	setp.lt.s32 	%p60, %r97, 1;
	@%p60 bra 	$L__BB0_99;
	add.s32 	%r997, %r97, %r898;
	mov.b32 	%r897, 0;
$L__BB0_49:
	ld.param.f32 	%f1082, [_Z28svpf_fully_fused_step_kernelPfS_S_S_S_P24curandStatePhilox4_32_10fffS_S_S_S_S_ffffffffffiffffiiii_param_19];
	ld.param.f32 	%f1080, [_Z28svpf_fully_fused_step_kernelPfS_S_S_S_P24curandStatePhilox4_32_10fffS_S_S_S_S_ffffffffffiffffiiii_param_17];
	add.s32 	%r898, %r898, 1;
	setp.ne.s32 	%p61, %r898, %r253;
	sub.f32 	%f313, %f1125, %f29;
	mul.f32 	%f314, %f1125, 0f3F000000;
	fma.rn.f32 	%f315, %f314, 0f3BBB989D, 0f3F000000;
	cvt.sat.f32.f32 	%f316, %f315;
	mov.f32 	%f317, 0f4B400001;
	mov.f32 	%f318, 0f437C0000;
	fma.rm.f32 	%f319, %f316, %f318, %f317;
	add.f32 	%f320, %f319, 0fCB40007F;
	neg.f32 	%f321, %f320;
	fma.rn.f32 	%f322, %f314, 0f3FB8AA3B, %f321;
	fma.rn.f32 	%f323, %f314, 0f32A57060, %f322;
	mov.b32 	%r497, %f319;
	shl.b32 	%r498, %r497, 23;
	mov.b32 	%f324, %r498;
	ex2.approx.ftz.f32 	%f325, %f323;
	mul.f32 	%f326, %f325, %f324;
	div.rn.f32 	%f327, %f26, %f326;
	mul.f32 	%f328, %f327, %f327;
	div.rn.f32 	%f329, %f328, %f1080;
	add.f32 	%f330, %f329, 0f3F800000;
	sub.f32 	%f331, %f1082, %f314;
	setp.lt.f32 	%p62, %f330, 0f00800000;
	mul.f32 	%f332, %f330, 0f4B000000;
	selp.f32 	%f333, %f332, %f330, %p62;
	selp.f32 	%f334, 0fC1B80000, 0f00000000, %p62;
	mov.b32 	%r499, %f333;
	add.s32 	%r500, %r499, -1059760811;
	and.b32  	%r501, %r500, -8388608;
	sub.s32 	%r502, %r499, %r501;
	mov.b32 	%f335, %r502;
	cvt.rn.f32.s32 	%f336, %r501;
	fma.rn.f32 	%f337, %f336, 0f34000000, %f334;
	add.f32 	%f338, %f335, 0fBF800000;
	fma.rn.f32 	%f339, %f338, 0fBE055027, 0f3E1039F6;
	fma.rn.f32 	%f340, %f339, %f338, 0fBDF8CDCC;
	fma.rn.f32 	%f341, %f340, %f338, 0f3E0F2955;
	fma.rn.f32 	%f342, %f341, %f338, 0fBE2AD8B9;
	fma.rn.f32 	%f343, %f342, %f338, 0f3E4CED0B;
	fma.rn.f32 	%f344, %f343, %f338, 0fBE7FFF22;
	fma.rn.f32 	%f345, %f344, %f338, 0f3EAAAA78;
	fma.rn.f32 	%f346, %f345, %f338, 0fBF000000;
	mul.f32 	%f347, %f338, %f346;
	fma.rn.f32 	%f348, %f347, %f338, %f338;
	fma.rn.f32 	%f349, %f337, 0f3F317218, %f348;
	setp.gt.u32 	%p63, %r499, 2139095039;
	fma.rn.f32 	%f350, %f333, 0f7F800000, 0f7F800000;
	selp.f32 	%f351, %f350, %f349, %p63;
	setp.eq.f32 	%p64, %f333, 0f00000000;
	selp.f32 	%f352, 0fFF800000, %f351, %p64;
	add.f32 	%f353, %f1080, 0f3F800000;
	mul.f32 	%f354, %f353, 0f3F000000;
	mul.f32 	%f355, %f354, %f352;
	sub.f32 	%f356, %f331, %f355;
	st.global.f32 	[%rd5], %f356;
	mul.f32 	%f357, %f354, %f329;
	div.rn.f32 	%f358, %f357, %f330;
	add.f32 	%f359, %f358, 0fBF000000;
	mul.f32 	%f360, %f35, %f359;
	mul.f32 	%f361, %f30, %f313;
	sub.f32 	%f362, %f360, %f361;
	max.f32 	%f363, %f362, 0fC1200000;
	min.f32 	%f364, %f363, 0f41200000;
	st.global.f32 	[%rd6], %f364;
	bar.sync 	0;
	st.shared.f32 	[%r67], %f1125;
	shl.b32 	%r503, %r1, 2;
	add.s32 	%r504, %r65, %r503;
	st.shared.f32 	[%r504], %f364;
	bar.sync 	0;
	ld.shared.f32 	%f39, [%r504];
	@%p61 bra 	$L__BB0_61;
	ld.param.u32 	%r838, [_Z28svpf_fully_fused_step_kernelPfS_S_S_S_P24curandStatePhilox4_32_10fffS_S_S_S_S_ffffffffffiffffiiii_param_32];
	setp.lt.u32 	%p74, %r838, 8;
	mov.f32 	%f1120, 0f00000000;
	mov.b32 	%r900, 0;
	mov.f32 	%f1122, %f1120;
	mov.f32 	%f1121, %f1120;
	@%p74 bra 	$L__BB0_53;
	mov.f32 	%f1120, 0f00000000;
	mov.b32 	%r899, 0;
$L__BB0_52:
	.pragma "nounroll";
	shl.b32 	%r514, %r899, 2;
	mov.u32 	%r515, smem;
	add.s32 	%r516, %r515, %r514;
	ld.shared.v4.f32 	{%f520, %f521, %f522, %f523}, [%r516];
	add.s32 	%r517, %r65, %r514;
	ld.shared.f32 	%f524, [%r517];
	sub.f32 	%f525, %f1125, %f520;
	mul.f32 	%f526, %f525, %f525;
	mul.f32 	%f527, %f25, %f526;
	add.f32 	%f528, %f527, 0f3F800000;
	rcp.rn.f32 	%f529, %f528;
	mul.f32 	%f530, %f529, %f529;
	fma.rn.f32 	%f531, %f524, %f529, %f1121;
	mul.f32 	%f532, %f27, %f525;
	mul.f32 	%f533, %f25, %f532;
	fma.rn.f32 	%f534, %f533, %f530, %f1122;
	mul.f32 	%f535, %f525, 0fC0000000;
	mul.f32 	%f536, %f25, %f535;
	mul.f32 	%f537, %f536, %f530;
	mul.f32 	%f538, %f28, %f530;
	mul.f32 	%f539, %f527, 0f40800000;
	fma.rn.f32 	%f540, %f539, %f529, 0fBF800000;
	mul.f32 	%f541, %f39, %f529;
	mul.f32 	%f542, %f524, %f541;
	mul.f32 	%f543, %f39, %f537;
	sub.f32 	%f544, %f542, %f543;
	fma.rn.f32 	%f545, %f524, %f537, %f544;
	fma.rn.f32 	%f546, %f538, %f540, %f545;
	add.f32 	%f547, %f1120, %f546;
	ld.shared.f32 	%f548, [%r517+4];
	sub.f32 	%f549, %f1125, %f521;
	mul.f32 	%f550, %f549, %f549;
	mul.f32 	%f551, %f25, %f550;
	add.f32 	%f552, %f551, 0f3F800000;
	rcp.rn.f32 	%f553, %f552;
	mul.f32 	%f554, %f553, %f553;
	fma.rn.f32 	%f555, %f548, %f553, %f531;
	mul.f32 	%f556, %f27, %f549;
	mul.f32 	%f557, %f25, %f556;
	fma.rn.f32 	%f558, %f557, %f554, %f534;
	mul.f32 	%f559, %f549, 0fC0000000;
	mul.f32 	%f560, %f25, %f559;
	mul.f32 	%f561, %f560, %f554;
	mul.f32 	%f562, %f28, %f554;
	mul.f32 	%f563, %f551, 0f40800000;
	fma.rn.f32 	%f564, %f563, %f553, 0fBF800000;
	mul.f32 	%f565, %f39, %f553;
	mul.f32 	%f566, %f548, %f565;
	mul.f32 	%f567, %f39, %f561;
	sub.f32 	%f568, %f566, %f567;
	fma.rn.f32 	%f569, %f548, %f561, %f568;
	fma.rn.f32 	%f570, %f562, %f564, %f569;
	add.f32 	%f571, %f547, %f570;
	ld.shared.f32 	%f572, [%r517+8];
	sub.f32 	%f573, %f1125, %f522;
	mul.f32 	%f574, %f573, %f573;
	mul.f32 	%f575, %f25, %f574;
	add.f32 	%f576, %f575, 0f3F800000;
	rcp.rn.f32 	%f577, %f576;
	mul.f32 	%f578, %f577, %f577;
	fma.rn.f32 	%f579, %f572, %f577, %f555;
	mul.f32 	%f580, %f27, %f573;
	mul.f32 	%f581, %f25, %f580;
	fma.rn.f32 	%f582, %f581, %f578, %f558;
	mul.f32 	%f583, %f573, 0fC0000000;
	mul.f32 	%f584, %f25, %f583;
	mul.f32 	%f585, %f584, %f578;
	mul.f32 	%f586, %f28, %f578;
	mul.f32 	%f587, %f575, 0f40800000;
	fma.rn.f32 	%f588, %f587, %f577, 0fBF800000;
	mul.f32 	%f589, %f39, %f577;
	mul.f32 	%f590, %f572, %f589;
	mul.f32 	%f591, %f39, %f585;
	sub.f32 	%f592, %f590, %f591;
	fma.rn.f32 	%f593, %f572, %f585, %f592;
	fma.rn.f32 	%f594, %f586, %f588, %f593;
	add.f32 	%f595, %f571, %f594;
	ld.shared.f32 	%f596, [%r517+12];
	sub.f32 	%f597, %f1125, %f523;
	mul.f32 	%f598, %f597, %f597;
	mul.f32 	%f599, %f25, %f598;
	add.f32 	%f600, %f599, 0f3F800000;
	rcp.rn.f32 	%f601, %f600;
	mul.f32 	%f602, %f601, %f601;
	fma.rn.f32 	%f603, %f596, %f601, %f579;
	mul.f32 	%f604, %f27, %f597;
	mul.f32 	%f605, %f25, %f604;
	fma.rn.f32 	%f606, %f605, %f602, %f582;
	mul.f32 	%f607, %f597, 0fC0000000;
	mul.f32 	%f608, %f25, %f607;
	mul.f32 	%f609, %f608, %f602;
	mul.f32 	%f610, %f28, %f602;
	mul.f32 	%f611, %f599, 0f40800000;
	fma.rn.f32 	%f612, %f611, %f601, 0fBF800000;
	mul.f32 	%f613, %f39, %f601;
	mul.f32 	%f614, %f596, %f613;
	mul.f32 	%f615, %f39, %f609;
	sub.f32 	%f616, %f614, %f615;
	fma.rn.f32 	%f617, %f596, %f609, %f616;
	fma.rn.f32 	%f618, %f610, %f612, %f617;
	add.f32 	%f619, %f595, %f618;
	ld.shared.v4.f32 	{%f620, %f621, %f622, %f623}, [%r516+16];
	ld.shared.f32 	%f624, [%r517+16];
	sub.f32 	%f625, %f1125, %f620;
	mul.f32 	%f626, %f625, %f625;
	mul.f32 	%f627, %f25, %f626;
	add.f32 	%f628, %f627, 0f3F800000;
	rcp.rn.f32 	%f629, %f628;
	mul.f32 	%f630, %f629, %f629;
	fma.rn.f32 	%f631, %f624, %f629, %f603;
	mul.f32 	%f632, %f27, %f625;
	mul.f32 	%f633, %f25, %f632;
	fma.rn.f32 	%f634, %f633, %f630, %f606;
	mul.f32 	%f635, %f625, 0fC0000000;
	mul.f32 	%f636, %f25, %f635;
	mul.f32 	%f637, %f636, %f630;
	mul.f32 	%f638, %f28, %f630;
	mul.f32 	%f639, %f627, 0f40800000;
	fma.rn.f32 	%f640, %f639, %f629, 0fBF800000;
	mul.f32 	%f641, %f39, %f629;
	mul.f32 	%f642, %f624, %f641;
	mul.f32 	%f643, %f39, %f637;
	sub.f32 	%f644, %f642, %f643;
	fma.rn.f32 	%f645, %f624, %f637, %f644;
	fma.rn.f32 	%f646, %f638, %f640, %f645;
	add.f32 	%f647, %f619, %f646;
	ld.shared.f32 	%f648, [%r517+20];
	sub.f32 	%f649, %f1125, %f621;
	mul.f32 	%f650, %f649, %f649;
	mul.f32 	%f651, %f25, %f650;
	add.f32 	%f652, %f651, 0f3F800000;
	rcp.rn.f32 	%f653, %f652;
	mul.f32 	%f654, %f653, %f653;
	fma.rn.f32 	%f655, %f648, %f653, %f631;
	mul.f32 	%f656, %f27, %f649;
	mul.f32 	%f657, %f25, %f656;
	fma.rn.f32 	%f658, %f657, %f654, %f634;
	mul.f32 	%f659, %f649, 0fC0000000;
	mul.f32 	%f660, %f25, %f659;
	mul.f32 	%f661, %f660, %f654;
	mul.f32 	%f662, %f28, %f654;
	mul.f32 	%f663, %f651, 0f40800000;
	fma.rn.f32 	%f664, %f663, %f653, 0fBF800000;
	mul.f32 	%f665, %f39, %f653;
	mul.f32 	%f666, %f648, %f665;
	mul.f32 	%f667, %f39, %f661;
	sub.f32 	%f668, %f666, %f667;
	fma.rn.f32 	%f669, %f648, %f661, %f668;
	fma.rn.f32 	%f670, %f662, %f664, %f669;
	add.f32 	%f671, %f647, %f670;
	ld.shared.f32 	%f672, [%r517+24];
	sub.f32 	%f673, %f1125, %f622;
	mul.f32 	%f674, %f673, %f673;
	mul.f32 	%f675, %f25, %f674;
	add.f32 	%f676, %f675, 0f3F800000;
	rcp.rn.f32 	%f677, %f676;
	mul.f32 	%f678, %f677, %f677;
	fma.rn.f32 	%f679, %f672, %f677, %f655;
	mul.f32 	%f680, %f27, %f673;
	mul.f32 	%f681, %f25, %f680;
	fma.rn.f32 	%f682, %f681, %f678, %f658;
	mul.f32 	%f683, %f673, 0fC0000000;
	mul.f32 	%f684, %f25, %f683;
	mul.f32 	%f685, %f684, %f678;
	mul.f32 	%f686, %f28, %f678;
	mul.f32 	%f687, %f675, 0f40800000;
	fma.rn.f32 	%f688, %f687, %f677, 0fBF800000;
	mul.f32 	%f689, %f39, %f677;
	mul.f32 	%f690, %f672, %f689;
	mul.f32 	%f691, %f39, %f685;
	sub.f32 	%f692, %f690, %f691;
	fma.rn.f32 	%f693, %f672, %f685, %f692;
	fma.rn.f32 	%f694, %f686, %f688, %f693;
	add.f32 	%f695, %f671, %f694;
	ld.shared.f32 	%f696, [%r517+28];
	sub.f32 	%f697, %f1125, %f623;
	mul.f32 	%f698, %f697, %f697;
	mul.f32 	%f699, %f25, %f698;
	add.f32 	%f700, %f699, 0f3F800000;
	rcp.rn.f32 	%f701, %f700;
	mul.f32 	%f702, %f701, %f701;
	fma.rn.f32 	%f1121, %f696, %f701, %f679;
	mul.f32 	%f703, %f27, %f697;
	mul.f32 	%f704, %f25, %f703;
	fma.rn.f32 	%f1122, %f704, %f702, %f682;
	mul.f32 	%f705, %f697, 0fC0000000;
	mul.f32 	%f706, %f25, %f705;
	mul.f32 	%f707, %f706, %f702;
	mul.f32 	%f708, %f28, %f702;
	mul.f32 	%f709, %f699, 0f40800000;
	fma.rn.f32 	%f710, %f709, %f701, 0fBF800000;
	mul.f32 	%f711, %f39, %f701;
	mul.f32 	%f712, %f696, %f711;
	mul.f32 	%f713, %f39, %f707;
	sub.f32 	%f714, %f712, %f713;
	fma.rn.f32 	%f715, %f696, %f707, %f714;
	fma.rn.f32 	%f716, %f708, %f710, %f715;
	add.f32 	%f1120, %f695, %f716;
	add.s32 	%r899, %r899, 8;
	setp.ne.s32 	%p75, %r899, %r74;
	mov.u32 	%r900, %r74;
	@%p75 bra 	$L__BB0_52;
$L__BB0_53:
	setp.eq.s32 	%p76, %r73, 0;
	@%p76 bra 	$L__BB0_72;
	setp.eq.s32 	%p77, %r73, 1;
	shl.b32 	%r518, %r900, 2;
	mov.u32 	%r519, smem;
	add.s32 	%r125, %r519, %r518;
	ld.shared.f32 	%f717, [%r125];
	add.s32 	%r126, %r65, %r518;
	ld.shared.f32 	%f718, [%r126];
	sub.f32 	%f719, %f1125, %f717;
	mul.f32 	%f720, %f719, %f719;
	mul.f32 	%f721, %f25, %f720;
	add.f32 	%f722, %f721, 0f3F800000;
	rcp.rn.f32 	%f723, %f722;
	mul.f32 	%f724, %f723, %f723;
	fma.rn.f32 	%f1121, %f718, %f723, %f1121;
	mul.f32 	%f725, %f27, %f719;
	mul.f32 	%f726, %f25, %f725;
	fma.rn.f32 	%f1122, %f726, %f724, %f1122;
	mul.f32 	%f727, %f719, 0fC0000000;
	mul.f32 	%f728, %f25, %f727;
	mul.f32 	%f729, %f728, %f724;
	mul.f32 	%f730, %f28, %f724;
	mul.f32 	%f731, %f721, 0f40800000;
	fma.rn.f32 	%f732, %f731, %f723, 0fBF800000;
	mul.f32 	%f733, %f39, %f723;
	mul.f32 	%f734, %f718, %f733;
	mul.f32 	%f735, %f39, %f729;
	sub.f32 	%f736, %f734, %f735;
	fma.rn.f32 	%f737, %f718, %f729, %f736;
	fma.rn.f32 	%f738, %f730, %f732, %f737;
	add.f32 	%f1120, %f1120, %f738;
	@%p77 bra 	$L__BB0_72;
	setp.eq.s32 	%p78, %r73, 2;
	ld.shared.f32 	%f739, [%r125+4];
	ld.shared.f32 	%f740, [%r126+4];
	sub.f32 	%f741, %f1125, %f739;
	mul.f32 	%f742, %f741, %f741;
	mul.f32 	%f743, %f25, %f742;
	add.f32 	%f744, %f743, 0f3F800000;
	rcp.rn.f32 	%f745, %f744;
	mul.f32 	%f746, %f745, %f745;
	fma.rn.f32 	%f1121, %f740, %f745, %f1121;
	mul.f32 	%f747, %f27, %f741;
	mul.f32 	%f748, %f25, %f747;
	fma.rn.f32 	%f1122, %f748, %f746, %f1122;
	mul.f32 	%f749, %f741, 0fC0000000;
	mul.f32 	%f750, %f25, %f749;
	mul.f32 	%f751, %f750, %f746;
	mul.f32 	%f752, %f28, %f746;
	mul.f32 	%f753, %f743, 0f40800000;
	fma.rn.f32 	%f754, %f753, %f745, 0fBF800000;
	mul.f32 	%f755, %f39, %f745;
	mul.f32 	%f756, %f740, %f755;
	mul.f32 	%f757, %f39, %f751;
	sub.f32 	%f758, %f756, %f757;
	fma.rn.f32 	%f759, %f740, %f751, %f758;
	fma.rn.f32 	%f760, %f752, %f754, %f759;
	add.f32 	%f1120, %f1120, %f760;
	@%p78 bra 	$L__BB0_72;
	setp.eq.s32 	%p79, %r73, 3;
	ld.shared.f32 	%f761, [%r125+8];
	ld.shared.f32 	%f762, [%r126+8];
	sub.f32 	%f763, %f1125, %f761;
	mul.f32 	%f764, %f763, %f763;
	mul.f32 	%f765, %f25, %f764;
	add.f32 	%f766, %f765, 0f3F800000;
	rcp.rn.f32 	%f767, %f766;
	mul.f32 	%f768, %f767, %f767;
	fma.rn.f32 	%f1121, %f762, %f767, %f1121;
	mul.f32 	%f769, %f27, %f763;
	mul.f32 	%f770, %f25, %f769;
	fma.rn.f32 	%f1122, %f770, %f768, %f1122;
	mul.f32 	%f771, %f763, 0fC0000000;
	mul.f32 	%f772, %f25, %f771;
	mul.f32 	%f773, %f772, %f768;
	mul.f32 	%f774, %f28, %f768;
	mul.f32 	%f775, %f765, 0f40800000;
	fma.rn.f32 	%f776, %f775, %f767, 0fBF800000;
	mul.f32 	%f777, %f39, %f767;
	mul.f32 	%f778, %f762, %f777;
	mul.f32 	%f779, %f39, %f773;
	sub.f32 	%f780, %f778, %f779;
	fma.rn.f32 	%f781, %f762, %f773, %f780;
	fma.rn.f32 	%f782, %f774, %f776, %f781;
	add.f32 	%f1120, %f1120, %f782;
	@%p79 bra 	$L__BB0_72;
	setp.eq.s32 	%p80, %r73, 4;
	ld.shared.f32 	%f783, [%r125+12];
	ld.shared.f32 	%f784, [%r126+12];
	sub.f32 	%f785, %f1125, %f783;
	mul.f32 	%f786, %f785, %f785;
	mul.f32 	%f787, %f25, %f786;
	add.f32 	%f788, %f787, 0f3F800000;
	rcp.rn.f32 	%f789, %f788;
	mul.f32 	%f790, %f789, %f789;
	fma.rn.f32 	%f1121, %f784, %f789, %f1121;
	mul.f32 	%f791, %f27, %f785;
	mul.f32 	%f792, %f25, %f791;
	fma.rn.f32 	%f1122, %f792, %f790, %f1122;
	mul.f32 	%f793, %f785, 0fC0000000;
	mul.f32 	%f794, %f25, %f793;
	mul.f32 	%f795, %f794, %f790;
	mul.f32 	%f796, %f28, %f790;
	mul.f32 	%f797, %f787, 0f40800000;
	fma.rn.f32 	%f798, %f797, %f789, 0fBF800000;
	mul.f32 	%f799, %f39, %f789;
	mul.f32 	%f800, %f784, %f799;
	mul.f32 	%f801, %f39, %f795;
	sub.f32 	%f802, %f800, %f801;
	fma.rn.f32 	%f803, %f784, %f795, %f802;
	fma.rn.f32 	%f804, %f796, %f798, %f803;
	add.f32 	%f1120, %f1120, %f804;
	@%p80 bra 	$L__BB0_72;
	setp.eq.s32 	%p81, %r73, 5;
	ld.shared.f32 	%f805, [%r125+16];
	ld.shared.f32 	%f806, [%r126+16];
	sub.f32 	%f807, %f1125, %f805;
	mul.f32 	%f808, %f807, %f807;
	mul.f32 	%f809, %f25, %f808;
	add.f32 	%f810, %f809, 0f3F800000;
	rcp.rn.f32 	%f811, %f810;
	mul.f32 	%f812, %f811, %f811;
	fma.rn.f32 	%f1121, %f806, %f811, %f1121;
	mul.f32 	%f813, %f27, %f807;
	mul.f32 	%f814, %f25, %f813;
	fma.rn.f32 	%f1122, %f814, %f812, %f1122;
	mul.f32 	%f815, %f807, 0fC0000000;
	mul.f32 	%f816, %f25, %f815;
	mul.f32 	%f817, %f816, %f812;
	mul.f32 	%f818, %f28, %f812;
	mul.f32 	%f819, %f809, 0f40800000;
	fma.rn.f32 	%f820, %f819, %f811, 0fBF800000;
	mul.f32 	%f821, %f39, %f811;
	mul.f32 	%f822, %f806, %f821;
	mul.f32 	%f823, %f39, %f817;
	sub.f32 	%f824, %f822, %f823;
	fma.rn.f32 	%f825, %f806, %f817, %f824;
	fma.rn.f32 	%f826, %f818, %f820, %f825;
	add.f32 	%f1120, %f1120, %f826;
	@%p81 bra 	$L__BB0_72;
	setp.eq.s32 	%p82, %r73, 6;
	ld.shared.f32 	%f827, [%r125+20];
	ld.shared.f32 	%f828, [%r126+20];
	sub.f32 	%f829, %f1125, %f827;
	mul.f32 	%f830, %f829, %f829;
	mul.f32 	%f831, %f25, %f830;
	add.f32 	%f832, %f831, 0f3F800000;
	rcp.rn.f32 	%f833, %f832;
	mul.f32 	%f834, %f833, %f833;
	fma.rn.f32 	%f1121, %f828, %f833, %f1121;
	mul.f32 	%f835, %f27, %f829;
	mul.f32 	%f836, %f25, %f835;
	fma.rn.f32 	%f1122, %f836, %f834, %f1122;
	mul.f32 	%f837, %f829, 0fC0000000;
	mul.f32 	%f838, %f25, %f837;
	mul.f32 	%f839, %f838, %f834;
	mul.f32 	%f840, %f28, %f834;
	mul.f32 	%f841, %f831, 0f40800000;
	fma.rn.f32 	%f842, %f841, %f833, 0fBF800000;
	mul.f32 	%f843, %f39, %f833;
	mul.f32 	%f844, %f828, %f843;
	mul.f32 	%f845, %f39, %f839;
	sub.f32 	%f846, %f844, %f845;
	fma.rn.f32 	%f847, %f828, %f839, %f846;
	fma.rn.f32 	%f848, %f840, %f842, %f847;
	add.f32 	%f1120, %f1120, %f848;
	@%p82 bra 	$L__BB0_72;
	ld.shared.f32 	%f849, [%r125+24];
	ld.shared.f32 	%f850, [%r126+24];
	sub.f32 	%f851, %f1125, %f849;
	mul.f32 	%f852, %f851, %f851;
	mul.f32 	%f853, %f25, %f852;
	add.f32 	%f854, %f853, 0f3F800000;
	rcp.rn.f32 	%f855, %f854;
	mul.f32 	%f856, %f855, %f855;
	fma.rn.f32 	%f1121, %f850, %f855, %f1121;
	mul.f32 	%f857, %f27, %f851;
	mul.f32 	%f858, %f25, %f857;
	fma.rn.f32 	%f1122, %f858, %f856, %f1122;
	mul.f32 	%f859, %f851, 0fC0000000;
	mul.f32 	%f860, %f25, %f859;
	mul.f32 	%f861, %f860, %f856;
	mul.f32 	%f862, %f28, %f856;
	mul.f32 	%f863, %f853, 0f40800000;
	fma.rn.f32 	%f864, %f863, %f855, 0fBF800000;
	mul.f32 	%f865, %f39, %f855;
	mul.f32 	%f866, %f850, %f865;
	mul.f32 	%f867, %f39, %f861;
	sub.f32 	%f868, %f866, %f867;
	fma.rn.f32 	%f869, %f850, %f861, %f868;
	fma.rn.f32 	%f870, %f862, %f864, %f869;
	add.f32 	%f1120, %f1120, %f870;
	bra.uni 	$L__BB0_72;
$L__BB0_61:
	ld.param.u32 	%r836, [_Z28svpf_fully_fused_step_kernelPfS_S_S_S_P24curandStatePhilox4_32_10fffS_S_S_S_S_ffffffffffiffffiiii_param_32];
	setp.lt.u32 	%p65, %r836, 8;
	mov.f32 	%f1122, 0f00000000;
	mov.b32 	%r903, 0;
	mov.f32 	%f1121, %f1122;
	@%p65 bra 	$L__BB0_64;
	ld.param.u32 	%r837, [_Z28svpf_fully_fused_step_kernelPfS_S_S_S_P24curandStatePhilox4_32_10fffS_S_S_S_S_ffffffffffiffffiiii_param_32];
	mov.u32 	%r507, smem;
	add.s32 	%r901, %r507, 16;
	and.b32  	%r508, %r837, 2147483640;
	neg.s32 	%r902, %r508;
	mov.f32 	%f1122, 0f00000000;
$L__BB0_63:
	.pragma "nounroll";
	ld.shared.v4.f32 	{%f368, %f369, %f370, %f371}, [%r901+-16];
	add.s32 	%r509, %r901, %r2;
	ld.shared.f32 	%f372, [%r509+-16];
	sub.f32 	%f373, %f1125, %f368;
	mul.f32 	%f374, %f373, %f373;
	fma.rn.f32 	%f375, %f25, %f374, 0f3F800000;
	rcp.rn.f32 	%f376, %f375;
	mul.f32 	%f377, %f376, %f376;
	fma.rn.f32 	%f378, %f372, %f376, %f1121;
	mul.f32 	%f379, %f27, %f373;
	mul.f32 	%f380, %f25, %f379;
	fma.rn.f32 	%f381, %f380, %f377, %f1122;
	ld.shared.f32 	%f382, [%r509+-12];
	sub.f32 	%f383, %f1125, %f369;
	mul.f32 	%f384, %f383, %f383;
	fma.rn.f32 	%f385, %f25, %f384, 0f3F800000;
	rcp.rn.f32 	%f386, %f385;
	mul.f32 	%f387, %f386, %f386;
	fma.rn.f32 	%f388, %f382, %f386, %f378;
	mul.f32 	%f389, %f27, %f383;
	mul.f32 	%f390, %f25, %f389;
	fma.rn.f32 	%f391, %f390, %f387, %f381;
	ld.shared.f32 	%f392, [%r509+-8];
	sub.f32 	%f393, %f1125, %f370;
	mul.f32 	%f394, %f393, %f393;
	fma.rn.f32 	%f395, %f25, %f394, 0f3F800000;
	rcp.rn.f32 	%f396, %f395;
	mul.f32 	%f397, %f396, %f396;
	fma.rn.f32 	%f398, %f392, %f396, %f388;
	mul.f32 	%f399, %f27, %f393;
	mul.f32 	%f400, %f25, %f399;
	fma.rn.f32 	%f401, %f400, %f397, %f391;
	ld.shared.f32 	%f402, [%r509+-4];
	sub.f32 	%f403, %f1125, %f371;
	mul.f32 	%f404, %f403, %f403;
	fma.rn.f32 	%f405, %f25, %f404, 0f3F800000;
	rcp.rn.f32 	%f406, %f405;
	mul.f32 	%f407, %f406, %f406;
	fma.rn.f32 	%f408, %f402, %f406, %f398;
	mul.f32 	%f409, %f27, %f403;
	mul.f32 	%f410, %f25, %f409;
	fma.rn.f32 	%f411, %f410, %f407, %f401;
	ld.shared.v4.f32 	{%f412, %f413, %f414, %f415}, [%r901];
	ld.shared.f32 	%f416, [%r509];
	sub.f32 	%f417, %f1125, %f412;
	mul.f32 	%f418, %f417, %f417;
	fma.rn.f32 	%f419, %f25, %f418, 0f3F800000;
	rcp.rn.f32 	%f420, %f419;
	mul.f32 	%f421, %f420, %f420;
	fma.rn.f32 	%f422, %f416, %f420, %f408;
	mul.f32 	%f423, %f27, %f417;
	mul.f32 	%f424, %f25, %f423;
	fma.rn.f32 	%f425, %f424, %f421, %f411;
	ld.shared.f32 	%f426, [%r509+4];
	sub.f32 	%f427, %f1125, %f413;
	mul.f32 	%f428, %f427, %f427;
	fma.rn.f32 	%f429, %f25, %f428, 0f3F800000;
	rcp.rn.f32 	%f430, %f429;
	mul.f32 	%f431, %f430, %f430;
	fma.rn.f32 	%f432, %f426, %f430, %f422;
	mul.f32 	%f433, %f27, %f427;
	mul.f32 	%f434, %f25, %f433;
	fma.rn.f32 	%f435, %f434, %f431, %f425;
	ld.shared.f32 	%f436, [%r509+8];
	sub.f32 	%f437, %f1125, %f414;
	mul.f32 	%f438, %f437, %f437;
	fma.rn.f32 	%f439, %f25, %f438, 0f3F800000;
	rcp.rn.f32 	%f440, %f439;
	mul.f32 	%f441, %f440, %f440;
	fma.rn.f32 	%f442, %f436, %f440, %f432;
	mul.f32 	%f443, %f27, %f437;
	mul.f32 	%f444, %f25, %f443;
	fma.rn.f32 	%f445, %f444, %f441, %f435;
	ld.shared.f32 	%f446, [%r509+12];
	sub.f32 	%f447, %f1125, %f415;
	mul.f32 	%f448, %f447, %f447;
	fma.rn.f32 	%f449, %f25, %f448, 0f3F800000;
	rcp.rn.f32 	%f450, %f449;
	mul.f32 	%f451, %f450, %f450;
	fma.rn.f32 	%f1121, %f446, %f450, %f442;
	mul.f32 	%f452, %f27, %f447;
	mul.f32 	%f453, %f25, %f452;
	fma.rn.f32 	%f1122, %f453, %f451, %f445;
	add.s32 	%r902, %r902, 8;
	add.s32 	%r901, %r901, 32;
	setp.ne.s32 	%p66, %r902, 0;
	mov.u32 	%r903, %r74;
	@%p66 bra 	$L__BB0_63;
$L__BB0_64:
	setp.eq.s32 	%p67, %r73, 0;
	@%p67 bra 	$L__BB0_72;
	setp.eq.s32 	%p68, %r73, 1;
	shl.b32 	%r510, %r903, 2;
	mov.u32 	%r511, smem;
	add.s32 	%r133, %r511, %r510;
	ld.shared.f32 	%f454, [%r133];
	add.s32 	%r134, %r65, %r510;
	ld.shared.f32 	%f455, [%r134];
	sub.f32 	%f456, %f1125, %f454;
	mul.f32 	%f457, %f456, %f456;
	fma.rn.f32 	%f458, %f25, %f457, 0f3F800000;
	rcp.rn.f32 	%f459, %f458;
	mul.f32 	%f460, %f459, %f459;
	fma.rn.f32 	%f1121, %f455, %f459, %f1121;
	mul.f32 	%f461, %f27, %f456;
	mul.f32 	%f462, %f25, %f461;
	fma.rn.f32 	%f1122, %f462, %f460, %f1122;
	@%p68 bra 	$L__BB0_72;
	setp.eq.s32 	%p69, %r73, 2;
	ld.shared.f32 	%f463, [%r133+4];
	ld.shared.f32 	%f464, [%r134+4];
	sub.f32 	%f465, %f1125, %f463;
	mul.f32 	%f466, %f465, %f465;
	fma.rn.f32 	%f467, %f25, %f466, 0f3F800000;
	rcp.rn.f32 	%f468, %f467;
	mul.f32 	%f469, %f468, %f468;
	fma.rn.f32 	%f1121, %f464, %f468, %f1121;
	mul.f32 	%f470, %f27, %f465;
	mul.f32 	%f471, %f25, %f470;
	fma.rn.f32 	%f1122, %f471, %f469, %f1122;
	@%p69 bra 	$L__BB0_72;
	setp.eq.s32 	%p70, %r73, 3;
	ld.shared.f32 	%f472, [%r133+8];
	ld.shared.f32 	%f473, [%r134+8];
	sub.f32 	%f474, %f1125, %f472;
	mul.f32 	%f475, %f474, %f474;
	fma.rn.f32 	%f476, %f25, %f475, 0f3F800000;
	rcp.rn.f32 	%f477, %f476;
	mul.f32 	%f478, %f477, %f477;
	fma.rn.f32 	%f1121, %f473, %f477, %f1121;
	mul.f32 	%f479, %f27, %f474;
	mul.f32 	%f480, %f25, %f479;
	fma.rn.f32 	%f1122, %f480, %f478, %f1122;
	@%p70 bra 	$L__BB0_72;
	setp.eq.s32 	%p71, %r73, 4;
	ld.shared.f32 	%f481, [%r133+12];
	ld.shared.f32 	%f482, [%r134+12];
	sub.f32 	%f483, %f1125, %f481;
	mul.f32 	%f484, %f483, %f483;
	fma.rn.f32 	%f485, %f25, %f484, 0f3F800000;
	rcp.rn.f32 	%f486, %f485;
	mul.f32 	%f487, %f486, %f486;
	fma.rn.f32 	%f1121, %f482, %f486, %f1121;
	mul.f32 	%f488, %f27, %f483;
	mul.f32 	%f489, %f25, %f488;
	fma.rn.f32 	%f1122, %f489, %f487, %f1122;
	@%p71 bra 	$L__BB0_72;
	setp.eq.s32 	%p72, %r73, 5;
	ld.shared.f32 	%f490, [%r133+16];
	ld.shared.f32 	%f491, [%r134+16];
	sub.f32 	%f492, %f1125, %f490;
	mul.f32 	%f493, %f492, %f492;
	fma.rn.f32 	%f494, %f25, %f493, 0f3F800000;
	rcp.rn.f32 	%f495, %f494;
	mul.f32 	%f496, %f495, %f495;
	fma.rn.f32 	%f1121, %f491, %f495, %f1121;
	mul.f32 	%f497, %f27, %f492;
	mul.f32 	%f498, %f25, %f497;
	fma.rn.f32 	%f1122, %f498, %f496, %f1122;
	@%p72 bra 	$L__BB0_72;
	setp.eq.s32 	%p73, %r73, 6;
	ld.shared.f32 	%f499, [%r133+20];
	ld.shared.f32 	%f500, [%r134+20];
	sub.f32 	%f501, %f1125, %f499;
	mul.f32 	%f502, %f501, %f501;
	fma.rn.f32 	%f503, %f25, %f502, 0f3F800000;
	rcp.rn.f32 	%f504, %f503;
	mul.f32 	%f505, %f504, %f504;
	fma.rn.f32 	%f1121, %f500, %f504, %f1121;
	mul.f32 	%f506, %f27, %f501;
	mul.f32 	%f507, %f25, %f506;
	fma.rn.f32 	%f1122, %f507, %f505, %f1122;
	@%p73 bra 	$L__BB0_72;
	ld.shared.f32 	%f508, [%r133+24];
	ld.shared.f32 	%f509, [%r134+24];
	sub.f32 	%f510, %f1125, %f508;
	mul.f32 	%f511, %f510, %f510;
	fma.rn.f32 	%f512, %f25, %f511, 0f3F800000;
	rcp.rn.f32 	%f513, %f512;
	mul.f32 	%f514, %f513, %f513;
	fma.rn.f32 	%f1121, %f509, %f513, %f1121;
	mul.f32 	%f515, %f27, %f510;
	mul.f32 	%f516, %f25, %f515;
	fma.rn.f32 	%f1122, %f516, %f514, %f1122;
$L__BB0_72:
	ld.param.f32 	%f1092, [_Z28svpf_fully_fused_step_kernelPfS_S_S_S_P24curandStatePhilox4_32_10fffS_S_S_S_S_ffffffffffiffffiiii_param_28];
	ld.param.f32 	%f1091, [_Z28svpf_fully_fused_step_kernelPfS_S_S_S_P24curandStatePhilox4_32_10fffS_S_S_S_S_ffffffffffiffffiiii_param_27];
	ld.param.f32 	%f1089, [_Z28svpf_fully_fused_step_kernelPfS_S_S_S_P24curandStatePhilox4_32_10fffS_S_S_S_S_ffffffffffiffffiiii_param_26];
	ld.param.f32 	%f1088, [_Z28svpf_fully_fused_step_kernelPfS_S_S_S_P24curandStatePhilox4_32_10fffS_S_S_S_S_ffffffffffiffffiiii_param_25];
	setp.leu.f32 	%p83, %f1089, 0f358637BD;
	add.f32 	%f872, %f1121, %f1122;
	mul.f32 	%f873, %f2, %f872;
	ld.global.f32 	%f874, [%rd7];
	mul.f32 	%f875, %f1091, %f874;
	mov.f32 	%f876, 0f3F800000;
	sub.f32 	%f877, %f876, %f1091;
	mul.f32 	%f878, %f877, %f873;
	fma.rn.f32 	%f879, %f873, %f878, %f875;
	st.global.f32 	[%rd7], %f879;
	sqrt.rn.f32 	%f880, %f35;
	mul.f32 	%f98, %f1088, %f880;
	add.f32 	%f881, %f1092, %f879;
	rsqrt.approx.f32 	%f882, %f881;
	mul.f32 	%f883, %f873, %f98;
	mul.f32 	%f99, %f882, %f883;
	mov.f32 	%f1124, 0f00000000;
	@%p83 bra 	$L__BB0_98;
	ld.param.f32 	%f1090, [_Z28svpf_fully_fused_step_kernelPfS_S_S_S_P24curandStatePhilox4_32_10fffS_S_S_S_S_ffffffffffiffffiiii_param_26];
	add.f32 	%f884, %f98, %f98;
	mul.f32 	%f885, %f1090, %f884;
	sqrt.rn.f32 	%f886, %f885;
	mul.f32 	%f1124, %f1123, %f886;
	setp.eq.s32 	%p84, %r957, 1;
	@%p84 bra 	$L__BB0_97;
	add.s32 	%r918, %r976, 1;
	setp.eq.s32 	%p85, %r976, 3;
	@%p85 bra 	$L__BB0_78;
	setp.eq.s32 	%p86, %r976, 2;
	mov.u32 	%r904, %r974;
	@%p86 bra 	$L__BB0_79;
	setp.ne.s32 	%p87, %r976, 1;
	mov.u32 	%r904, %r972;
	@%p87 bra 	$L__BB0_79;
	mov.u32 	%r904, %r973;
	bra.uni 	$L__BB0_79;
$L__BB0_78:
	mov.u32 	%r904, %r975;
$L__BB0_79:
	add.s32 	%r137, %r15, 1684936478;
	add.s32 	%r138, %r14, -1253254570;
	add.s32 	%r139, %r15, 534103459;
	setp.ne.s32 	%p88, %r918, 4;
	@%p88 bra 	$L__BB0_85;
	add.s32 	%r971, %r971, 1;
	setp.ne.s32 	%p89, %r971, 0;
	st.global.u32 	[%rd3], %r971;
	@%p89 bra 	$L__BB0_84;
	add.s32 	%r960, %r960, 1;
	setp.ne.s32 	%p90, %r960, 0;
	st.global.u32 	[%rd3+4], %r960;
	@%p90 bra 	$L__BB0_84;
	add.s32 	%r959, %r959, 1;
	setp.ne.s32 	%p91, %r959, 0;
	st.global.u32 	[%rd3+8], %r959;
	mov.b32 	%r960, 0;
	@%p91 bra 	$L__BB0_84;
	add.s32 	%r958, %r958, 1;
	st.global.u32 	[%rd3+12], %r958;
	mov.b32 	%r959, 0;
	mov.u32 	%r960, %r959;
$L__BB0_84:
	mov.b32 	%r523, -766435501;
	mul.hi.u32 	%r524, %r523, %r971;
	mul.lo.s32 	%r525, %r971, -766435501;
	mov.b32 	%r526, -845247145;
	mul.hi.u32 	%r527, %r526, %r959;
	mul.lo.s32 	%r528, %r959, -845247145;
	xor.b32  	%r529, %r527, %r960;
	xor.b32  	%r530, %r529, %r14;
	xor.b32  	%r531, %r958, %r524;
	xor.b32  	%r532, %r531, %r15;
	mul.hi.u32 	%r533, %r523, %r530;
	mul.lo.s32 	%r534, %r530, -766435501;
	mul.hi.u32 	%r535, %r526, %r532;
	mul.lo.s32 	%r536, %r532, -845247145;
	xor.b32  	%r537, %r528, %r535;
	add.s32 	%r538, %r14, -1640531527;
	xor.b32  	%r539, %r537, %r538;
	xor.b32  	%r540, %r533, %r525;
	add.s32 	%r541, %r15, -1150833019;
	xor.b32  	%r542, %r540, %r541;
	mul.hi.u32 	%r543, %r523, %r539;
	mul.lo.s32 	%r544, %r539, -766435501;
	mul.hi.u32 	%r545, %r526, %r542;
	mul.lo.s32 	%r546, %r542, -845247145;
	add.s32 	%r547, %r14, 1013904242;
	xor.b32  	%r548, %r536, %r547;
	xor.b32  	%r549, %r548, %r545;
	add.s32 	%r550, %r15, 1993301258;
	xor.b32  	%r551, %r550, %r534;
	xor.b32  	%r552, %r551, %r543;
	mul.hi.u32 	%r553, %r523, %r549;
	mul.lo.s32 	%r554, %r549, -766435501;
	mul.hi.u32 	%r555, %r526, %r552;
	mul.lo.s32 	%r556, %r552, -845247145;
	add.s32 	%r557, %r14, -626627285;
	xor.b32  	%r558, %r546, %r557;
	xor.b32  	%r559, %r558, %r555;
	add.s32 	%r560, %r15, 842468239;
	xor.b32  	%r561, %r544, %r560;
	xor.b32  	%r562, %r561, %r553;
	mul.hi.u32 	%r563, %r523, %r559;
	mul.lo.s32 	%r564, %r559, -766435501;
	mul.hi.u32 	%r565, %r526, %r562;
	mul.lo.s32 	%r566, %r562, -845247145;
	add.s32 	%r567, %r14, 2027808484;
	xor.b32  	%r568, %r556, %r567;
	xor.b32  	%r569, %r568, %r565;
	add.s32 	%r570, %r15, -308364780;
	xor.b32  	%r571, %r554, %r570;
	xor.b32  	%r572, %r571, %r563;
	mul.hi.u32 	%r573, %r523, %r569;
	mul.lo.s32 	%r574, %r569, -766435501;
	mul.hi.u32 	%r575, %r526, %r572;
	mul.lo.s32 	%r576, %r572, -845247145;
	add.s32 	%r577, %r14, 387276957;
	xor.b32  	%r578, %r566, %r577;
	xor.b32  	%r579, %r578, %r575;
	add.s32 	%r580, %r15, -1459197799;
	xor.b32  	%r581, %r564, %r580;
	xor.b32  	%r582, %r581, %r573;
	mul.hi.u32 	%r583, %r523, %r579;
	mul.lo.s32 	%r584, %r579, -766435501;
	mul.hi.u32 	%r585, %r526, %r582;
	mul.lo.s32 	%r586, %r582, -845247145;
	xor.b32  	%r587, %r576, %r138;
	xor.b32  	%r588, %r587, %r585;
	xor.b32  	%r589, %r574, %r137;
	xor.b32  	%r590, %r589, %r583;
	mul.hi.u32 	%r591, %r523, %r588;
	mul.lo.s32 	%r592, %r588, -766435501;
	mul.hi.u32 	%r593, %r526, %r590;
	mul.lo.s32 	%r594, %r590, -845247145;
	add.s32 	%r595, %r14, 1401181199;
	xor.b32  	%r596, %r586, %r595;
	xor.b32  	%r597, %r596, %r593;
	xor.b32  	%r598, %r584, %r139;
	xor.b32  	%r599, %r598, %r591;
	mul.hi.u32 	%r600, %r523, %r597;
	mul.lo.s32 	%r601, %r597, -766435501;
	mul.hi.u32 	%r602, %r526, %r599;
	mul.lo.s32 	%r603, %r599, -845247145;
	add.s32 	%r604, %r14, -239350328;
	xor.b32  	%r605, %r594, %r604;
	xor.b32  	%r606, %r605, %r602;
	add.s32 	%r607, %r15, -616729560;
	xor.b32  	%r608, %r592, %r607;
	xor.b32  	%r609, %r608, %r600;
	mul.hi.u32 	%r610, %r523, %r606;
	mul.lo.s32 	%r975, %r606, -766435501;
	mul.hi.u32 	%r611, %r526, %r609;
	mul.lo.s32 	%r973, %r609, -845247145;
	add.s32 	%r612, %r14, -1879881855;
	xor.b32  	%r613, %r603, %r612;
	xor.b32  	%r961, %r613, %r611;
	add.s32 	%r614, %r15, -1767562579;
	xor.b32  	%r615, %r601, %r614;
	xor.b32  	%r963, %r615, %r610;
	st.global.v4.u32 	[%rd3+16], {%r961, %r973, %r963, %r975};
	mov.b32 	%r918, 0;
	mov.u32 	%r972, %r961;
	mov.u32 	%r974, %r963;
$L__BB0_85:
	add.s32 	%r976, %r918, 1;
	st.global.u32 	[%rd3+40], %r976;
	setp.eq.s32 	%p92, %r918, 3;
	@%p92 bra 	$L__BB0_89;
	setp.eq.s32 	%p93, %r918, 2;
	mov.u32 	%r930, %r972;
	mov.u32 	%r932, %r963;
	mov.u32 	%r934, %r963;
	@%p93 bra 	$L__BB0_90;
	setp.ne.s32 	%p94, %r918, 1;
	mov.u32 	%r930, %r961;
	mov.u32 	%r932, %r974;
	mov.u32 	%r934, %r961;
	@%p94 bra 	$L__BB0_90;
	mov.u32 	%r930, %r972;
	mov.u32 	%r932, %r974;
	mov.u32 	%r934, %r973;
	bra.uni 	$L__BB0_90;
$L__BB0_89:
	mov.u32 	%r930, %r972;
	mov.u32 	%r932, %r974;
	mov.u32 	%r934, %r975;
$L__BB0_90:
	setp.ne.s32 	%p95, %r976, 4;
	@%p95 bra 	$L__BB0_96;
	add.s32 	%r971, %r971, 1;
	setp.ne.s32 	%p96, %r971, 0;
	st.global.u32 	[%rd3], %r971;
	@%p96 bra 	$L__BB0_95;
	add.s32 	%r960, %r960, 1;
	setp.ne.s32 	%p97, %r960, 0;
	st.global.u32 	[%rd3+4], %r960;
	@%p97 bra 	$L__BB0_95;
	add.s32 	%r959, %r959, 1;
	setp.ne.s32 	%p98, %r959, 0;
	st.global.u32 	[%rd3+8], %r959;
	mov.b32 	%r960, 0;
	@%p98 bra 	$L__BB0_95;
	add.s32 	%r958, %r958, 1;
	st.global.u32 	[%rd3+12], %r958;
	mov.b32 	%r959, 0;
	mov.u32 	%r960, %r959;
$L__BB0_95:
	mov.b32 	%r619, -766435501;
	mul.hi.u32 	%r620, %r619, %r971;
	mul.lo.s32 	%r621, %r971, -766435501;
	mov.b32 	%r622, -845247145;
	mul.hi.u32 	%r623, %r622, %r959;
	mul.lo.s32 	%r624, %r959, -845247145;
	xor.b32  	%r625, %r623, %r960;
	xor.b32  	%r626, %r625, %r14;
	xor.b32  	%r627, %r958, %r620;
	xor.b32  	%r628, %r627, %r15;
	mul.hi.u32 	%r629, %r619, %r626;
	mul.lo.s32 	%r630, %r626, -766435501;
	mul.hi.u32 	%r631, %r622, %r628;
	mul.lo.s32 	%r632, %r628, -845247145;
	xor.b32  	%r633, %r624, %r631;
	add.s32 	%r634, %r14, -1640531527;
	xor.b32  	%r635, %r633, %r634;
	xor.b32  	%r636, %r629, %r621;
	add.s32 	%r637, %r15, -1150833019;
	xor.b32  	%r638, %r636, %r637;
	mul.hi.u32 	%r639, %r619, %r635;
	mul.lo.s32 	%r640, %r635, -766435501;
	mul.hi.u32 	%r641, %r622, %r638;
	mul.lo.s32 	%r642, %r638, -845247145;
	xor.b32  	%r643, %r632, %r641;
	add.s32 	%r644, %r14, 1013904242;
	xor.b32  	%r645, %r643, %r644;
	xor.b32  	%r646, %r630, %r639;
	add.s32 	%r647, %r15, 1993301258;
	xor.b32  	%r648, %r646, %r647;
	mul.hi.u32 	%r649, %r619, %r645;
	mul.lo.s32 	%r650, %r645, -766435501;
	mul.hi.u32 	%r651, %r622, %r648;
	mul.lo.s32 	%r652, %r648, -845247145;
	xor.b32  	%r653, %r642, %r651;
	add.s32 	%r654, %r14, -626627285;
	xor.b32  	%r655, %r653, %r654;
	xor.b32  	%r656, %r640, %r649;
	add.s32 	%r657, %r15, 842468239;
	xor.b32  	%r658, %r656, %r657;
	mul.hi.u32 	%r659, %r619, %r655;
	mul.lo.s32 	%r660, %r655, -766435501;
	mul.hi.u32 	%r661, %r622, %r658;
	mul.lo.s32 	%r662, %r658, -845247145;
	xor.b32  	%r663, %r652, %r661;
	add.s32 	%r664, %r14, 2027808484;
	xor.b32  	%r665, %r663, %r664;
	xor.b32  	%r666, %r650, %r659;
	add.s32 	%r667, %r15, -308364780;
	xor.b32  	%r668, %r666, %r667;
	mul.hi.u32 	%r669, %r619, %r665;
	mul.lo.s32 	%r670, %r665, -766435501;
	mul.hi.u32 	%r671, %r622, %r668;
	mul.lo.s32 	%r672, %r668, -845247145;
	xor.b32  	%r673, %r662, %r671;
	add.s32 	%r674, %r14, 387276957;
	xor.b32  	%r675, %r673, %r674;
	xor.b32  	%r676, %r660, %r669;
	add.s32 	%r677, %r15, -1459197799;
	xor.b32  	%r678, %r676, %r677;
	mul.hi.u32 	%r679, %r619, %r675;
	mul.lo.s32 	%r680, %r675, -766435501;
	mul.hi.u32 	%r681, %r622, %r678;
	mul.lo.s32 	%r682, %r678, -845247145;
	xor.b32  	%r683, %r672, %r681;
	xor.b32  	%r684, %r683, %r138;
	xor.b32  	%r685, %r670, %r679;
	xor.b32  	%r686, %r685, %r137;
	mul.hi.u32 	%r687, %r619, %r684;
	mul.lo.s32 	%r688, %r684, -766435501;
	mul.hi.u32 	%r689, %r622, %r686;
	mul.lo.s32 	%r690, %r686, -845247145;
	xor.b32  	%r691, %r682, %r689;
	add.s32 	%r692, %r14, 1401181199;
	xor.b32  	%r693, %r691, %r692;
	xor.b32  	%r694, %r680, %r687;
	xor.b32  	%r695, %r694, %r139;
	mul.hi.u32 	%r696, %r619, %r693;
	mul.lo.s32 	%r697, %r693, -766435501;
	mul.hi.u32 	%r698, %r622, %r695;
	mul.lo.s32 	%r699, %r695, -845247145;
	xor.b32  	%r700, %r690, %r698;
	add.s32 	%r701, %r14, -239350328;
	xor.b32  	%r702, %r700, %r701;
	xor.b32  	%r703, %r688, %r696;
	add.s32 	%r704, %r15, -616729560;
	xor.b32  	%r705, %r703, %r704;
	mul.hi.u32 	%r706, %r619, %r702;
	mul.lo.s32 	%r975, %r702, -766435501;
	mul.hi.u32 	%r707, %r622, %r705;
	mul.lo.s32 	%r973, %r705, -845247145;
	xor.b32  	%r708, %r699, %r707;
	add.s32 	%r709, %r14, -1879881855;
	xor.b32  	%r961, %r708, %r709;
	xor.b32  	%r710, %r697, %r706;
	add.s32 	%r711, %r15, -1767562579;
	xor.b32  	%r963, %r710, %r711;
	st.global.v4.u32 	[%rd3+16], {%r961, %r973, %r963, %r975};
	mov.b32 	%r976, 0;
	st.global.u32 	[%rd3+40], %r976;
	mov.u32 	%r930, %r961;
	mov.u32 	%r932, %r963;
$L__BB0_96:
	cvt.rn.f32.u32 	%f887, %r904;
	fma.rn.f32 	%f888, %f887, 0f2F800000, 0f2F000000;
	cvt.rn.f32.u32 	%f889, %r934;
	fma.rn.f32 	%f890, %f889, 0f30C90FDB, 0f30490FDB;
	setp.lt.f32 	%p99, %f888, 0f00800000;
	mul.f32 	%f891, %f888, 0f4B000000;
	selp.f32 	%f892, %f891, %f888, %p99;
	selp.f32 	%f893, 0fC1B80000, 0f00000000, %p99;
	mov.b32 	%r713, %f892;
	add.s32 	%r714, %r713, -1059760811;
	and.b32  	%r715, %r714, -8388608;
	sub.s32 	%r716, %r713, %r715;
	mov.b32 	%f894, %r716;
	cvt.rn.f32.s32 	%f895, %r715;
	fma.rn.f32 	%f896, %f895, 0f34000000, %f893;
	add.f32 	%f897, %f894, 0fBF800000;
	fma.rn.f32 	%f898, %f897, 0fBE055027, 0f3E1039F6;
	fma.rn.f32 	%f899, %f898, %f897, 0fBDF8CDCC;
	fma.rn.f32 	%f900, %f899, %f897, 0f3E0F2955;
	fma.rn.f32 	%f901, %f900, %f897, 0fBE2AD8B9;
	fma.rn.f32 	%f902, %f901, %f897, 0f3E4CED0B;
	fma.rn.f32 	%f903, %f902, %f897, 0fBE7FFF22;
	fma.rn.f32 	%f904, %f903, %f897, 0f3EAAAA78;
	fma.rn.f32 	%f905, %f904, %f897, 0fBF000000;
	mul.f32 	%f906, %f897, %f905;
	fma.rn.f32 	%f907, %f906, %f897, %f897;
	fma.rn.f32 	%f908, %f896, 0f3F317218, %f907;
	setp.gt.u32 	%p100, %r713, 2139095039;
	fma.rn.f32 	%f909, %f892, 0f7F800000, 0f7F800000;
	selp.f32 	%f910, %f909, %f908, %p100;
	setp.eq.f32 	%p101, %f892, 0f00000000;
	mul.f32 	%f911, %f910, 0fC0000000;
	selp.f32 	%f912, 0f7F800000, %f911, %p101;
	sqrt.rn.f32 	%f913, %f912;
	sin.approx.f32 	%f914, %f890;
	cos.approx.f32 	%f915, %f890;
	mul.f32 	%f1123, %f913, %f914;
	mul.f32 	%f916, %f913, %f915;
	st.global.f32 	[%rd3+52], %f916;
	mov.b32 	%r957, 1;
	st.global.u32 	[%rd3+44], %r957;
	mov.u32 	%r972, %r930;
	mov.u32 	%r974, %r932;
	bra.uni 	$L__BB0_98;
$L__BB0_97:
	mov.b32 	%r957, 0;
	st.global.u32 	[%rd3+44], %r957;
	ld.global.f32 	%f1123, [%rd3+52];
$L__BB0_98:
	add.f32 	%f917, %f1125, %f99;
	add.f32 	%f918, %f917, %f1124;
	max.f32 	%f919, %f918, 0fC1700000;
	min.f32 	%f1125, %f919, 0f40A00000;
	st.global.f32 	[%rd4], %f1125;
	bar.sync 	0;
	add.s32 	%r897, %r897, 1;
	setp.ne.s32 	%p102, %r897, %r97;
	@%p102 bra 	$L__BB0_49;
$L__BB0_99:
	ld.param.u32 	%r829, [_Z28svpf_fully_fused_step_kernelPfS_S_S_S_P24curandStatePhilox4_32_10fffS_S_S_S_S_ffffffffffiffffiiii_param_30];
	add.s32 	%r875, %r875, 1;
	setp.ne.s32 	%p103, %r875, %r829;
	mov.u32 	%r898, %r997;
	@%p103 bra 	$L__BB0_47;
$L__BB0_100:
	setp.ne.s32 	%p104, %r68, 0;
	mov.b32 	%r718, %f1120;
	shfl.sync.down.b32	%r719|%p105, %r718, 16, 31, -1;
	mov.b32 	%f920, %r719;
	add.f32 	%f921, %f1120, %f920;
	mov.b32 	%r720, %f921;
	shfl.sync.down.b32	%r721|%p106, %r720, 8, 31, -1;
	mov.b32 	%f922, %r721;
	add.f32 	%f923, %f921, %f922;
	mov.b32 	%r722, %f923;
	shfl.sync.down.b32	%r723|%p107, %r722, 4, 31, -1;
	mov.b32 	%f924, %r723;
	add.f32 	%f925, %f923, %f924;
	mov.b32 	%r724, %f925;
	shfl.sync.down.b32	%r725|%p108, %r724, 2, 31, -1;
	mov.b32 	%f926, %r725;
	add.f32 	%f927, %f925, %f926;
	mov.b32 	%r726, %f927;
	shfl.sync.down.b32	%r727|%p109, %r726, 1, 31, -1;
	mov.b32 	%f928, %r727;
	add.f32 	%f111, %f927, %f928;
	@%p104 bra 	$L__BB0_102;
	st.shared.f32 	[%r69], %f111;
$L__BB0_102:
	setp.ge.u32 	%p110, %r1, %r70;
	bar.sync 	0;
	mov.f32 	%f1131, 0f00000000;
	@%p110 bra 	$L__BB0_104;
	ld.shared.f32 	%f1131, [%r71];
$L__BB0_104:
	setp.gt.u32 	%p111, %r1, 31;
	@%p111 bra 	$L__BB0_106;
	mov.b32 	%r728, %f1131;
	shfl.sync.down.b32	%r729|%p112, %r728, 16, 31, -1;
	mov.b32 	%f930, %r729;
	add.f32 	%f931, %f1131, %f930;
	mov.b32 	%r730, %f931;
	shfl.sync.down.b32	%r731|%p113, %r730, 8, 31, -1;
	mov.b32 	%f932, %r731;
	add.f32 	%f933, %f931, %f932;
	mov.b32 	%r732, %f933;
	shfl.sync.down.b32	%r733|%p114, %r732, 4, 31, -1;
	mov.b32 	%f934, %r733;
	add.f32 	%f935, %f933, %f934;
	mov.b32 	%r734, %f935;
	shfl.sync.down.b32	%r735|%p115, %r734, 2, 31, -1;
	mov.b32 	%f936, %r735;
	add.f32 	%f937, %f935, %f936;
	mov.b32 	%r736, %f937;
	shfl.sync.down.b32	%r737|%p116, %r736, 1, 31, -1;
	mov.b32 	%f938, %r737;
	add.f32 	%f1131, %f937, %f938;
$L__BB0_106:
	setp.ne.s32 	%p117, %r1, 0;
	bar.sync 	0;
	@%p117 bra 	$L__BB0_108;
	ld.param.u64 	%rd47, [_Z28svpf_fully_fused_step_kernelPfS_S_S_S_P24curandStatePhilox4_32_10fffS_S_S_S_S_ffffffffffiffffiiii_param_13];
	mul.f32 	%f939, %f2, %f1131;
	mul.f32 	%f940, %f2, %f939;
	max.f32 	%f941, %f940, 0f00000000;
	sqrt.rn.f32 	%f942, %f941;
	cvta.to.global.u64 	%rd35, %rd47;
	st.global.f32 	[%rd35], %f942;
$L__BB0_108:
	setp.ne.s32 	%p118, %r68, 0;
	ld.global.f32 	%f116, [%rd5];
	mov.b32 	%r738, %f116;
	shfl.sync.down.b32	%r739|%p119, %r738, 16, 31, -1;
	mov.b32 	%f943, %r739;
	max.f32 	%f944, %f116, %f943;
	mov.b32 	%r740, %f944;
	shfl.sync.down.b32	%r741|%p120, %r740, 8, 31, -1;
	mov.b32 	%f945, %r741;
	max.f32 	%f946, %f944, %f945;
	mov.b32 	%r742, %f946;
	shfl.sync.down.b32	%r743|%p121, %r742, 4, 31, -1;
	mov.b32 	%f947, %r743;
	max.f32 	%f948, %f946, %f947;
	mov.b32 	%r744, %f948;
	shfl.sync.down.b32	%r745|%p122, %r744, 2, 31, -1;
	mov.b32 	%f949, %r745;
	max.f32 	%f950, %f948, %f949;
	mov.b32 	%r746, %f950;
	shfl.sync.down.b32	%r747|%p123, %r746, 1, 31, -1;
	mov.b32 	%f951, %r747;
	max.f32 	%f117, %f950, %f951;
	@%p118 bra 	$L__BB0_110;
	st.shared.f32 	[%r69], %f117;
$L__BB0_110:
	setp.ge.u32 	%p124, %r1, %r70;
	bar.sync 	0;
	mov.f32 	%f1133, 0fD01502F9;
	@%p124 bra 	$L__BB0_112;
	ld.shared.f32 	%f1133, [%r71];
$L__BB0_112:
	setp.gt.u32 	%p125, %r1, 31;
	@%p125 bra 	$L__BB0_114;
	mov.b32 	%r748, %f1133;
	shfl.sync.down.b32	%r749|%p126, %r748, 16, 31, -1;
	mov.b32 	%f953, %r749;
	max.f32 	%f954, %f1133, %f953;
	mov.b32 	%r750, %f954;
	shfl.sync.down.b32	%r751|%p127, %r750, 8, 31, -1;
	mov.b32 	%f955, %r751;
	max.f32 	%f956, %f954, %f955;
	mov.b32 	%r752, %f956;
	shfl.sync.down.b32	%r753|%p128, %r752, 4, 31, -1;
	mov.b32 	%f957, %r753;
	max.f32 	%f958, %f956, %f957;
	mov.b32 	%r754, %f958;
	shfl.sync.down.b32	%r755|%p129, %r754, 2, 31, -1;
	mov.b32 	%f959, %r755;
	max.f32 	%f960, %f958, %f959;
	mov.b32 	%r756, %f960;
	shfl.sync.down.b32	%r757|%p130, %r756, 1, 31, -1;
	mov.b32 	%f961, %r757;
	max.f32 	%f1133, %f960, %f961;
$L__BB0_114:
	setp.ne.s32 	%p131, %r1, 0;
	bar.sync 	0;
	@%p131 bra 	$L__BB0_116;
	st.shared.f32 	[%r66], %f1133;
$L__BB0_116:
	setp.ne.s32 	%p132, %r68, 0;
	bar.sync 	0;
	ld.shared.f32 	%f122, [%r66];
	sub.f32 	%f962, %f116, %f122;
	fma.rn.f32 	%f963, %f962, 0f3BBB989D, 0f3F000000;
	cvt.sat.f32.f32 	%f964, %f963;
	mov.f32 	%f965, 0f4B400001;
	mov.f32 	%f966, 0f437C0000;
	fma.rm.f32 	%f967, %f964, %f966, %f965;
	add.f32 	%f968, %f967, 0fCB40007F;
	neg.f32 	%f969, %f968;
	fma.rn.f32 	%f970, %f962, 0f3FB8AA3B, %f969;
	fma.rn.f32 	%f971, %f962, 0f32A57060, %f970;
	mov.b32 	%r758, %f967;
	shl.b32 	%r759, %r758, 23;
	mov.b32 	%f972, %r759;
	ex2.approx.ftz.f32 	%f973, %f971;
	mul.f32 	%f123, %f973, %f972;
	mov.b32 	%r760, %f123;
	shfl.sync.down.b32	%r761|%p133, %r760, 16, 31, -1;
	mov.b32 	%f974, %r761;
	add.f32 	%f975, %f123, %f974;
	mov.b32 	%r762, %f975;
	shfl.sync.down.b32	%r763|%p134, %r762, 8, 31, -1;
	mov.b32 	%f976, %r763;
	add.f32 	%f977, %f975, %f976;
	mov.b32 	%r764, %f977;
	shfl.sync.down.b32	%r765|%p135, %r764, 4, 31, -1;
	mov.b32 	%f978, %r765;
	add.f32 	%f979, %f977, %f978;
	mov.b32 	%r766, %f979;
	shfl.sync.down.b32	%r767|%p136, %r766, 2, 31, -1;
	mov.b32 	%f980, %r767;
	add.f32 	%f981, %f979, %f980;
	mov.b32 	%r768, %f981;
	shfl.sync.down.b32	%r769|%p137, %r768, 1, 31, -1;
	mov.b32 	%f982, %r769;
	add.f32 	%f124, %f981, %f982;
	@%p132 bra 	$L__BB0_118;
	st.shared.f32 	[%r69], %f124;
$L__BB0_118:
	setp.ge.u32 	%p138, %r1, %r70;
	bar.sync 	0;
	mov.f32 	%f1135, 0f00000000;
	@%p138 bra 	$L__BB0_120;
	ld.shared.f32 	%f1135, [%r71];
$L__BB0_120:
	setp.gt.u32 	%p139, %r1, 31;
	@%p139 bra 	$L__BB0_122;
	mov.b32 	%r770, %f1135;
	shfl.sync.down.b32	%r771|%p140, %r770, 16, 31, -1;
	mov.b32 	%f984, %r771;
	add.f32 	%f985, %f1135, %f984;
	mov.b32 	%r772, %f985;
	shfl.sync.down.b32	%r773|%p141, %r772, 8, 31, -1;
	mov.b32 	%f986, %r773;
	add.f32 	%f987, %f985, %f986;
	mov.b32 	%r774, %f987;
	shfl.sync.down.b32	%r775|%p142, %r774, 4, 31, -1;
	mov.b32 	%f988, %r775;
	add.f32 	%f989, %f987, %f988;
	mov.b32 	%r776, %f989;
	shfl.sync.down.b32	%r777|%p143, %r776, 2, 31, -1;
	mov.b32 	%f990, %r777;
	add.f32 	%f991, %f989, %f990;
	mov.b32 	%r778, %f991;
	shfl.sync.down.b32	%r779|%p144, %r778, 1, 31, -1;
	mov.b32 	%f992, %r779;
	add.f32 	%f1135, %f991, %f992;
$L__BB0_122:
	setp.ne.s32 	%p145, %r68, 0;
	bar.sync 	0;
	mul.f32 	%f993, %f1125, %f123;
	mov.b32 	%r780, %f993;
	shfl.sync.down.b32	%r781|%p146, %r780, 16, 31, -1;
	mov.b32 	%f994, %r781;
	add.f32 	%f995, %f993, %f994;
	mov.b32 	%r782, %f995;
	shfl.sync.down.b32	%r783|%p147, %r782, 8, 31, -1;
	mov.b32 	%f996, %r783;
	add.f32 	%f997, %f995, %f996;
	mov.b32 	%r784, %f997;
	shfl.sync.down.b32	%r785|%p148, %r784, 4, 31, -1;
	mov.b32 	%f998, %r785;
	add.f32 	%f999, %f997, %f998;
	mov.b32 	%r786, %f999;
	shfl.sync.down.b32	%r787|%p149, %r786, 2, 31, -1;
	mov.b32 	%f1000, %r787;
	add.f32 	%f1001, %f999, %f1000;
	mov.b32 	%r788, %f1001;
	shfl.sync.down.b32	%r789|%p150, %r788, 1, 31, -1;
	mov.b32 	%f1002, %r789;
	add.f32 	%f129, %f1001, %f1002;
	@%p145 bra 	$L__BB0_124;
	st.shared.f32 	[%r69], %f129;
$L__BB0_124:
	setp.ge.u32 	%p151, %r1, %r70;
	bar.sync 	0;
	mov.f32 	%f1137, 0f00000000;
	@%p151 bra 	$L__BB0_126;
	ld.shared.f32 	%f1137, [%r71];
$L__BB0_126:
	setp.gt.u32 	%p152, %r1, 31;
	@%p152 bra 	$L__BB0_128;
	mov.b32 	%r790, %f1137;
	shfl.sync.down.b32	%r791|%p153, %r790, 16, 31, -1;
	mov.b32 	%f1004, %r791;
	add.f32 	%f1005, %f1137, %f1004;
	mov.b32 	%r792, %f1005;
	shfl.sync.down.b32	%r793|%p154, %r792, 8, 31, -1;
	mov.b32 	%f1006, %r793;
	add.f32 	%f1007, %f1005, %f1006;
	mov.b32 	%r794, %f1007;
	shfl.sync.down.b32	%r795|%p155, %r794, 4, 31, -1;
	mov.b32 	%f1008, %r795;
	add.f32 	%f1009, %f1007, %f1008;
	mov.b32 	%r796, %f1009;
	shfl.sync.down.b32	%r797|%p156, %r796, 2, 31, -1;
	mov.b32 	%f1010, %r797;
	add.f32 	%f1011, %f1009, %f1010;
	mov.b32 	%r798, %f1011;
	shfl.sync.down.b32	%r799|%p157, %r798, 1, 31, -1;
	mov.b32 	%f1012, %r799;
	add.f32 	%f1137, %f1011, %f1012;
$L__BB0_128:
	mul.f32 	%f1013, %f1125, 0f3F000000;
	fma.rn.f32 	%f1014, %f1013, 0f3BBB989D, 0f3F000000;
	cvt.sat.f32.f32 	%f1015, %f1014;
	mov.f32 	%f1016, 0f4B400001;
	mov.f32 	%f1017, 0f437C0000;
	fma.rm.f32 	%f1018, %f1015, %f1017, %f1016;
	setp.ne.s32 	%p158, %r68, 0;
	bar.sync 	0;
	add.f32 	%f1019, %f1018, 0fCB40007F;
	neg.f32 	%f1020, %f1019;
	fma.rn.f32 	%f1021, %f1013, 0f3FB8AA3B, %f1020;
	fma.rn.f32 	%f1022, %f1013, 0f32A57060, %f1021;
	ex2.approx.ftz.f32 	%f1023, %f1022;
	mov.b32 	%r800, %f1018;
	shl.b32 	%r801, %r800, 23;
	mov.b32 	%f1024, %r801;
	mul.f32 	%f1025, %f1023, %f1024;
	mul.f32 	%f1026, %f123, %f1025;
	mov.b32 	%r802, %f1026;
	shfl.sync.down.b32	%r803|%p159, %r802, 16, 31, -1;
	mov.b32 	%f1027, %r803;
	add.f32 	%f1028, %f1026, %f1027;
	mov.b32 	%r804, %f1028;
	shfl.sync.down.b32	%r805|%p160, %r804, 8, 31, -1;
	mov.b32 	%f1029, %r805;
	add.f32 	%f1030, %f1028, %f1029;
	mov.b32 	%r806, %f1030;
	shfl.sync.down.b32	%r807|%p161, %r806, 4, 31, -1;
	mov.b32 	%f1031, %r807;
	add.f32 	%f1032, %f1030, %f1031;
	mov.b32 	%r808, %f1032;
	shfl.sync.down.b32	%r809|%p162, %r808, 2, 31, -1;
	mov.b32 	%f1033, %r809;
	add.f32 	%f1034, %f1032, %f1033;
	mov.b32 	%r810, %f1034;
	shfl.sync.down.b32	%r811|%p163, %r810, 1, 31, -1;
	mov.b32 	%f1035, %r811;
	add.f32 	%f134, %f1034, %f1035;
	@%p158 bra 	$L__BB0_130;
	st.shared.f32 	[%r69], %f134;
$L__BB0_130:
	setp.ge.u32 	%p164, %r1, %r70;
	bar.sync 	0;
	mov.f32 	%f1139, 0f00000000;
	@%p164 bra 	$L__BB0_132;
	ld.shared.f32 	%f1139, [%r71];
$L__BB0_132:
	setp.gt.u32 	%p165, %r1, 31;
	@%p165 bra 	$L__BB0_134;
	mov.b32 	%r812, %f1139;
	shfl.sync.down.b32	%r813|%p166, %r812, 16, 31, -1;
	mov.b32 	%f1037, %r813;
	add.f32 	%f1038, %f1139, %f1037;
	mov.b32 	%r814, %f1038;
	shfl.sync.down.b32	%r815|%p167, %r814, 8, 31, -1;
	mov.b32 	%f1039, %r815;
	add.f32 	%f1040, %f1038, %f1039;
	mov.b32 	%r816, %f1040;
	shfl.sync.down.b32	%r817|%p168, %r816, 4, 31, -1;
	mov.b32 	%f1041, %r817;
	add.f32 	%f1042, %f1040, %f1041;
	mov.b32 	%r818, %f1042;
	shfl.sync.down.b32	%r819|%p169, %r818, 2, 31, -1;
	mov.b32 	%f1043, %r819;
	add.f32 	%f1044, %f1042, %f1043;
	mov.b32 	%r820, %f1044;
	shfl.sync.down.b32	%r821|%p170, %r820, 1, 31, -1;
	mov.b32 	%f1045, %r821;
	add.f32 	%f1139, %f1044, %f1045;
$L__BB0_134:
	setp.ne.s32 	%p171, %r1, 0;
	bar.sync 	0;
	@%p171 bra 	$L__BB0_136;
	ld.param.u64 	%rd45, [_Z28svpf_fully_fused_step_kernelPfS_S_S_S_P24curandStatePhilox4_32_10fffS_S_S_S_S_ffffffffffiffffiiii_param_11];
	ld.param.u64 	%rd44, [_Z28svpf_fully_fused_step_kernelPfS_S_S_S_P24curandStatePhilox4_32_10fffS_S_S_S_S_ffffffffffiffffiiii_param_10];
	ld.param.u64 	%rd43, [_Z28svpf_fully_fused_step_kernelPfS_S_S_S_P24curandStatePhilox4_32_10fffS_S_S_S_S_ffffffffffiffffiiii_param_9];
	max.f32 	%f1046, %f1135, 0f2EDBE6FF;
	div.rn.f32 	%f1047, %f1137, %f1046;
	cvta.to.global.u64 	%rd36, %rd43;
	st.global.f32 	[%rd36], %f1047;
	div.rn.f32 	%f1048, %f1139, %f1046;
	cvta.to.global.u64 	%rd37, %rd44;
	st.global.f32 	[%rd37], %f1048;
	mul.f32 	%f1049, %f2, %f1046;
	setp.lt.f32 	%p172, %f1049, 0f00800000;
	mul.f32 	%f1050, %f1049, 0f4B000000;
	selp.f32 	%f1051, %f1050, %f1049, %p172;
	selp.f32 	%f1052, 0fC1B80000, 0f00000000, %p172;
	mov.b32 	%r822, %f1051;
	add.s32 	%r823, %r822, -1059760811;
	and.b32  	%r824, %r823, -8388608;
	sub.s32 	%r825, %r822, %r824;
	mov.b32 	%f1053, %r825;
	cvt.rn.f32.s32 	%f1054, %r824;
	fma.rn.f32 	%f1055, %f1054, 0f34000000, %f1052;
	add.f32 	%f1056, %f1053, 0fBF800000;
	fma.rn.f32 	%f1057, %f1056, 0fBE055027, 0f3E1039F6;
	fma.rn.f32 	%f1058, %f1057, %f1056, 0fBDF8CDCC;
	fma.rn.f32 	%f1059, %f1058, %f1056, 0f3E0F2955;
	fma.rn.f32 	%f1060, %f1059, %f1056, 0fBE2AD8B9;
	fma.rn.f32 	%f1061, %f1060, %f1056, 0f3E4CED0B;
	fma.rn.f32 	%f1062, %f1061, %f1056, 0fBE7FFF22;
	fma.rn.f32 	%f1063, %f1062, %f1056, 0f3EAAAA78;
	fma.rn.f32 	%f1064, %f1063, %f1056, 0fBF000000;
	mul.f32 	%f1065, %f1056, %f1064;
	fma.rn.f32 	%f1066, %f1065, %f1056, %f1056;
	fma.rn.f32 	%f1067, %f1055, 0f3F317218, %f1066;
	setp.gt.u32 	%p173, %r822, 2139095039;
	fma.rn.f32 	%f1068, %f1051, 0f7F800000, 0f7F800000;
	selp.f32 	%f1069, %f1068, %f1067, %p173;
	setp.eq.f32 	%p174, %f1051, 0f00000000;
	selp.f32 	%f1070, 0fFF800000, %f1069, %p174;
	add.f32 	%f1071, %f122, %f1070;
	cvta.to.global.u64 	%rd38, %rd45;
	st.global.f32 	[%rd38], %f1071;
$L__BB0_136:
	ret;

}


// ===== COMPILED SASS (sm_100) =====

	.target	sm_100

	.elftype	@"ET_EXEC"


//--------------------- .note.nv.tkinfo           --------------------------
	.section	.note.nv.tkinfo,"",@"SHT_NOTE"
	.sectionflags	@"SHF_NOTE_NV_TKINFO"
	.tkinfo
        /*0018*/ 	.word	0x00000002
        /*0030*/ 	.string	""
        /*0030*/ 	.string	"ptxas"
        /*0030*/ 	.string	"Cuda compilation tools, release 13.0, V13.0.88"
        /*0030*/ 	.string	"Build cuda_13.0.r13.0/compiler.36424714_0"
        /*0030*/ 	.string	"-arch sm_100 -m 64 "



//--------------------- .note.nv.cuinfo           --------------------------
	.section	.note.nv.cuinfo,"",@"SHT_NOTE"
	.sectionflags	@"SHF_NOTE_NV_CUINFO"
        /*0018*/ 	.short	0x0002
        /*001a*/ 	.short	0x0064
        /*001c*/ 	.short	0x0082
	.zero		2


//--------------------- .nv.info                  --------------------------
	.section	.nv.info,"",@"SHT_CUDA_INFO"
	.align	4


	//----- nvinfo : EIATTR_REGCOUNT
	.align		4
        /*0000*/ 	.byte	0x04, 0x2f
        /*0002*/ 	.short	(.L_10 - .L_9)
	.align		4
.L_9:
        /*0004*/ 	.word	index@(_Z28svpf_fully_fused_step_kernelPfS_S_S_S_P24curandStatePhilox4_32_10fffS_S_S_S_S_ffffffffffiffffiiii)
        /*0008*/ 	.word	0x00000043


	//----- nvinfo : EIATTR_FRAME_SIZE
	.align		4
.L_10:
        /*000c*/ 	.byte	0x04, 0x11
        /*000e*/ 	.short	(.L_12 - .L_11)
	.align		4
.L_11:
        /*0010*/ 	.word	index@($__internal_2_$__cuda_sm3x_div_rn_noftz_f32_slowpath)
        /*0014*/ 	.word	0x00000000


	//----- nvinfo : EIATTR_FRAME_SIZE
	.align		4
.L_12:
        /*0018*/ 	.byte	0x04, 0x11
        /*001a*/ 	.short	(.L_14 - .L_13)
	.align		4
.L_13:
        /*001c*/ 	.word	index@($__internal_1_$__cuda_sm20_sqrt_rn_f32_slowpath)
        /*0020*/ 	.word	0x00000000


	//----- nvinfo : EIATTR_FRAME_SIZE
	.align		4
.L_14:
        /*0024*/ 	.byte	0x04, 0x11
        /*0026*/ 	.short	(.L_16 - .L_15)
	.align		4
.L_15:
        /*0028*/ 	.word	index@($__internal_0_$__cuda_sm20_rcp_rn_f32_slowpath)
        /*002c*/ 	.word	0x00000000


	//----- nvinfo : EIATTR_FRAME_SIZE
	.align		4
.L_16:
        /*0030*/ 	.byte	0x04, 0x11
        /*0032*/ 	.short	(.L_18 - .L_17)
	.align		4
.L_17:
        /*0034*/ 	.word	index@(_Z28svpf_fully_fused_step_kernelPfS_S_S_S_P24curandStatePhilox4_32_10fffS_S_S_S_S_ffffffffffiffffiiii)
        /*0038*/ 	.word	0x00000000


	//----- nvinfo : EIATTR_MIN_STACK_SIZE
	.align		4
.L_18:
        /*003c*/ 	.byte	0x04, 0x12
        /*003e*/ 	.short	(.L_20 - .L_19)
	.align		4
.L_19:
        /*0040*/ 	.word	index@(_Z28svpf_fully_fused_step_kernelPfS_S_S_S_P24curandStatePhilox4_32_10fffS_S_S_S_S_ffffffffffiffffiiii)
        /*0044*/ 	.word	0x00000000
.L_20:


//--------------------- .nv.compat                --------------------------
	.section	.nv.compat,"",@"SHT_CUDA_COMPAT_INFO"
	.align	4
        /*0000*/ 	.byte	0x02, 0x09, 0x00, 0x00, 0x02, 0x02, 0x01, 0x00, 0x02, 0x05, 0x05, 0x00, 0x03, 0x07, 0x01, 0x01
        /*0010*/ 	.byte	0x02, 0x03, 0x00, 0x00, 0x02, 0x06, 0x01, 0x00, 0x04, 0x0b, 0x08, 0x00, 0x01, 0x00, 0x00, 0x00
        /*0020*/ 	.byte	0x00, 0x00, 0x00, 0x00


//--------------------- .nv.info._Z28svpf_fully_fused_step_kernelPfS_S_S_S_P24curandStatePhilox4_32_10fffS_S_S_S_S_ffffffffffiffffiiii --------------------------
	.section	.nv.info._Z28svpf_fully_fused_step_kernelPfS_S_S_S_P24curandStatePhilox4_32_10fffS_S_S_S_S_ffffffffffiffffiiii,"",@"SHT_CUDA_INFO"
	.sectionflags	@""
	.align	4


	//----- nvinfo : EIATTR_CUDA_API_VERSION
	.align		4
        /*0000*/ 	.byte	0x04, 0x37
        /*0002*/ 	.short	(.L_22 - .L_21)
.L_21:
        /*0004*/ 	.word	0x00000082


	//----- nvinfo : EIATTR_KPARAM_INFO
	.align		4
.L_22:
        /*0008*/ 	.byte	0x04, 0x17
        /*000a*/ 	.short	(.L_24 - .L_23)
.L_23:
        /*000c*/ 	.word	0x00000000
        /*0010*/ 	.short	0x0020
        /*0012*/ 	.short	0x00b0
        /*0014*/ 	.byte	0x00, 0xf0, 0x11, 0x00


	//----- nvinfo : EIATTR_KPARAM_INFO
	.align		4
.L_24:
        /*0018*/ 	.byte	0x04, 0x17
        /*001a*/ 	.short	(.L_26 - .L_25)
.L_25:
        /*001c*/ 	.word	0x00000000
        /*0020*/ 	.short	0x001f
        /*0022*/ 	.short	0x00ac
        /*0024*/ 	.byte	0x00, 0xf0, 0x11, 0x00


	//----- nvinfo : EIATTR_KPARAM_INFO
	.align		4
.L_26:
        /*0028*/ 	.byte	0x04, 0x17
        /*002a*/ 	.short	(.L_28 - .L_27)
.L_27:
        /*002c*/ 	.word	0x00000000
        /*0030*/ 	.short	0x001e
        /*0032*/ 	.short	0x00a8
        /*0034*/ 	.byte	0x00, 0xf0, 0x11, 0x00


	//----- nvinfo : EIATTR_KPARAM_INFO
	.align		4
.L_28:
        /*0038*/ 	.byte	0x04, 0x17
        /*003a*/ 	.short	(.L_30 - .L_29)
.L_29:
        /*003c*/ 	.word	0x00000000
        /*0040*/ 	.short	0x001d
        /*0042*/ 	.short	0x00a4
        /*0044*/ 	.byte	0x00, 0xf0, 0x11, 0x00


	//----- nvinfo : EIATTR_KPARAM_INFO
	.align		4
.L_30:
        /*0048*/ 	.byte	0x04, 0x17
        /*004a*/ 	.short	(.L_32 - .L_31)
.L_31:
        /*004c*/ 	.word	0x00000000
        /*0050*/ 	.short	0x001c
        /*0052*/ 	.short	0x00a0
        /*0054*/ 	.byte	0x00, 0xf0, 0x11, 0x00


	//----- nvinfo : EIATTR_KPARAM_INFO
	.align		4
.L_32:
        /*0058*/ 	.byte	0x04, 0x17
        /*005a*/ 	.short	(.L_34 - .L_33)
.L_33:
        /*005c*/ 	.word	0x00000000
        /*0060*/ 	.short	0x001b
        /*0062*/ 	.short	0x009c
        /*0064*/ 	.byte	0x00, 0xf0, 0x11, 0x00


	//----- nvinfo : EIATTR_KPARAM_INFO
	.align		4
.L_34:
        /*0068*/ 	.byte	0x04, 0x17
        /*006a*/ 	.short	(.L_36 - .L_35)
.L_35:
        /*006c*/ 	.word	0x00000000
        /*0070*/ 	.short	0x001a
        /*0072*/ 	.short	0x0098
        /*0074*/ 	.byte	0x00, 0xf0, 0x11, 0x00


	//----- nvinfo : EIATTR_KPARAM_INFO
	.align		4
.L_36:
        /*0078*/ 	.byte	0x04, 0x17
        /*007a*/ 	.short	(.L_38 - .L_37)
.L_37:
        /*007c*/ 	.word	0x00000000
        /*0080*/ 	.short	0x0019
        /*0082*/ 	.short	0x0094
        /*0084*/ 	.byte	0x00, 0xf0, 0x11, 0x00


	//----- nvinfo : EIATTR_KPARAM_INFO
	.align		4
.L_38:
        /*0088*/ 	.byte	0x04, 0x17
        /*008a*/ 	.short	(.L_40 - .L_39)
.L_39:
        /*008c*/ 	.word	0x00000000
        /*0090*/ 	.short	0x0018
        /*0092*/ 	.short	0x0090
        /*0094*/ 	.byte	0x00, 0xf0, 0x11, 0x00


	//----- nvinfo : EIATTR_KPARAM_INFO
	.align		4
.L_40:
        /*0098*/ 	.byte	0x04, 0x17
        /*009a*/ 	.short	(.L_42 - .L_41)
.L_41:
        /*009c*/ 	.word	0x00000000
        /*00a0*/ 	.short	0x0017
        /*00a2*/ 	.short	0x008c
        /*00a4*/ 	.byte	0x00, 0xf0, 0x11, 0x00


	//----- nvinfo : EIATTR_KPARAM_INFO
	.align		4
.L_42:
        /*00a8*/ 	.byte	0x04, 0x17
        /*00aa*/ 	.short	(.L_44 - .L_43)
.L_43:
        /*00ac*/ 	.word	0x00000000
        /*00b0*/ 	.short	0x0016
        /*00b2*/ 	.short	0x0088
        /*00b4*/ 	.byte	0x00, 0xf0, 0x11, 0x00


	//----- nvinfo : EIATTR_KPARAM_INFO
	.align		4
.L_44:
        /*00b8*/ 	.byte	0x04, 0x17
        /*00ba*/ 	.short	(.L_46 - .L_45)
.L_45:
        /*00bc*/ 	.word	0x00000000
        /*00c0*/ 	.short	0x0015
        /*00c2*/ 	.short	0x0084
        /*00c4*/ 	.byte	0x00, 0xf0, 0x11, 0x00


	//----- nvinfo : EIATTR_KPARAM_INFO
	.align		4
.L_46:
        /*00c8*/ 	.byte	0x04, 0x17
        /*00ca*/ 	.short	(.L_48 - .L_47)
.L_47:
        /*00cc*/ 	.word	0x00000000
        /*00d0*/ 	.short	0x0014
        /*00d2*/ 	.short	0x0080
        /*00d4*/ 	.byte	0x00, 0xf0, 0x11, 0x00


	//----- nvinfo : EIATTR_KPARAM_INFO
	.align		4
.L_48:
        /*00d8*/ 	.byte	0x04, 0x17
        /*00da*/ 	.short	(.L_50 - .L_49)
.L_49:
        /*00dc*/ 	.word	0x00000000
        /*00e0*/ 	.short	0x0013
        /*00e2*/ 	.short	0x007c
        /*00e4*/ 	.byte	0x00, 0xf0, 0x11, 0x00


	//----- nvinfo : EIATTR_KPARAM_INFO
	.align		4
.L_50:
        /*00e8*/ 	.byte	0x04, 0x17
        /*00ea*/ 	.short	(.L_52 - .L_51)
.L_51:
        /*00ec*/ 	.word	0x00000000
        /*00f0*/ 	.short	0x0012
        /*00f2*/ 	.short	0x0078
        /*00f4*/ 	.byte	0x00, 0xf0, 0x11, 0x00


	//----- nvinfo : EIATTR_KPARAM_INFO
	.align		4
.L_52:
        /*00f8*/ 	.byte	0x04, 0x17
        /*00fa*/ 	.short	(.L_54 - .L_53)
.L_53:
        /*00fc*/ 	.word	0x00000000
        /*0100*/ 	.short	0x0011
        /*0102*/ 	.short	0x0074
        /*0104*/ 	.byte	0x00, 0xf0, 0x11, 0x00


	//----- nvinfo : EIATTR_KPARAM_INFO
	.align		4
.L_54:
        /*0108*/ 	.byte	0x04, 0x17
        /*010a*/ 	.short	(.L_56 - .L_55)
.L_55:
        /*010c*/ 	.word	0x00000000
        /*0110*/ 	.short	0x0010
        /*0112*/ 	.short	0x0070
        /*0114*/ 	.byte	0x00, 0xf0, 0x11, 0x00


	//----- nvinfo : EIATTR_KPARAM_INFO
	.align		4
.L_56:
        /*0118*/ 	.byte	0x04, 0x17
        /*011a*/ 	.short	(.L_58 - .L_57)
.L_57:
        /*011c*/ 	.word	0x00000000
        /*0120*/ 	.short	0x000f
        /*0122*/ 	.short	0x006c
        /*0124*/ 	.byte	0x00, 0xf0, 0x11, 0x00


	//----- nvinfo : EIATTR_KPARAM_INFO
	.align		4
.L_58:
        /*0128*/ 	.byte	0x04, 0x17
        /*012a*/ 	.short	(.L_60 - .L_59)
.L_59:
        /*012c*/ 	.word	0x00000000
        /*0130*/ 	.short	0x000e
        /*0132*/ 	.short	0x0068
        /*0134*/ 	.byte	0x00, 0xf0, 0x11, 0x00


	//----- nvinfo : EIATTR_KPARAM_INFO
	.align		4
.L_60:
        /*0138*/ 	.byte	0x04, 0x17
        /*013a*/ 	.short	(.L_62 - .L_61)
.L_61:
        /*013c*/ 	.word	0x00000000
        /*0140*/ 	.short	0x000d
        /*0142*/ 	.short	0x0060
        /*0144*/ 	.byte	0x00, 0xf5, 0x21, 0x00


	//----- nvinfo : EIATTR_KPARAM_INFO
	.align		4
.L_62:
        /*0148*/ 	.byte	0x04, 0x17
        /*014a*/ 	.short	(.L_64 - .L_63)
.L_63:
        /*014c*/ 	.word	0x00000000
        /*0150*/ 	.short	0x000c
        /*0152*/ 	.short	0x0058
        /*0154*/ 	.byte	0x00, 0xf5, 0x21, 0x00


	//----- nvinfo : EIATTR_KPARAM_INFO
	.align		4
.L_64:
        /*0158*/ 	.byte	0x04, 0x17
        /*015a*/ 	.short	(.L_66 - .L_65)
.L_65:
        /*015c*/ 	.word	0x00000000
        /*0160*/ 	.short	0x000b
        /*0162*/ 	.short	0x0050
        /*0164*/ 	.byte	0x00, 0xf5, 0x21, 0x00


	//----- nvinfo : EIATTR_KPARAM_INFO
	.align		4
.L_66:
        /*0168*/ 	.byte	0x04, 0x17
        /*016a*/ 	.short	(.L_68 - .L_67)
.L_67:
        /*016c*/ 	.word	0x00000000
        /*0170*/ 	.short	0x000a
        /*0172*/ 	.short	0x0048
        /*0174*/ 	.byte	0x00, 0xf5, 0x21, 0x00


	//----- nvinfo : EIATTR_KPARAM_INFO
	.align		4
.L_68:
        /*0178*/ 	.byte	0x04, 0x17
        /*017a*/ 	.short	(.L_70 - .L_69)
.L_69:
        /*017c*/ 	.word	0x00000000
        /*0180*/ 	.short	0x0009
        /*0182*/ 	.short	0x0040
        /*0184*/ 	.byte	0x00, 0xf5, 0x21, 0x00


	//----- nvinfo : EIATTR_KPARAM_INFO
	.align		4
.L_70:
        /*0188*/ 	.byte	0x04, 0x17
        /*018a*/ 	.short	(.L_72 - .L_71)
.L_71:
        /*018c*/ 	.word	0x00000000
        /*0190*/ 	.short	0x0008
        /*0192*/ 	.short	0x0038
        /*0194*/ 	.byte	0x00, 0xf0, 0x11, 0x00


	//----- nvinfo : EIATTR_KPARAM_INFO
	.align		4
.L_72:
        /*0198*/ 	.byte	0x04, 0x17
        /*019a*/ 	.short	(.L_74 - .L_73)
.L_73:
        /*019c*/ 	.word	0x00000000
        /*01a0*/ 	.short	0x0007
        /*01a2*/ 	.short	0x0034
        /*01a4*/ 	.byte	0x00, 0xf0, 0x11, 0x00


	//----- nvinfo : EIATTR_KPARAM_INFO
	.align		4
.L_74:
        /*01a8*/ 	.byte	0x04, 0x17
        /*01aa*/ 	.short	(.L_76 - .L_75)
.L_75:
        /*01ac*/ 	.word	0x00000000
        /*01b0*/ 	.short	0x0006
        /*01b2*/ 	.short	0x0030
        /*01b4*/ 	.byte	0x00, 0xf0, 0x11, 0x00


	//----- nvinfo : EIATTR_KPARAM_INFO
	.align		4
.L_76:
        /*01b8*/ 	.byte	0x04, 0x17
        /*01ba*/ 	.short	(.L_78 - .L_77)
.L_77:
        /*01bc*/ 	.word	0x00000000
        /*01c0*/ 	.short	0x0005
        /*01c2*/ 	.short	0x0028
        /*01c4*/ 	.byte	0x00, 0xf5, 0x21, 0x00


	//----- nvinfo : EIATTR_KPARAM_INFO
	.align		4
.L_78:
        /*01c8*/ 	.byte	0x04, 0x17
        /*01ca*/ 	.short	(.L_80 - .L_79)
.L_79:
        /*01cc*/ 	.word	0x00000000
        /*01d0*/ 	.short	0x0004
        /*01d2*/ 	.short	0x0020
        /*01d4*/ 	.byte	0x00, 0xf5, 0x21, 0x00


	//----- nvinfo : EIATTR_KPARAM_INFO
	.align		4
.L_80:
        /*01d8*/ 	.byte	0x04, 0x17
        /*01da*/ 	.short	(.L_82 - .L_81)
.L_81:
        /*01dc*/ 	.word	0x00000000
        /*01e0*/ 	.short	0x0003
        /*01e2*/ 	.short	0x0018
        /*01e4*/ 	.byte	0x00, 0xf5, 0x21, 0x00


	//----- nvinfo : EIATTR_KPARAM_INFO
	.align		4
.L_82:
        /*01e8*/ 	.byte	0x04, 0x17
        /*01ea*/ 	.short	(.L_84 - .L_83)
.L_83:
        /*01ec*/ 	.word	0x00000000
        /*01f0*/ 	.short	0x0002
        /*01f2*/ 	.short	0x0010
        /*01f4*/ 	.byte	0x00, 0xf5, 0x21, 0x00


	//----- nvinfo : EIATTR_KPARAM_INFO
	.align		4
.L_84:
        /*01f8*/ 	.byte	0x04, 0x17
        /*01fa*/ 	.short	(.L_86 - .L_85)
.L_85:
        /*01fc*/ 	.word	0x00000000
        /*0200*/ 	.short	0x0001
        /*0202*/ 	.short	0x0008
        /*0204*/ 	.byte	0x00, 0xf5, 0x21, 0x00


	//----- nvinfo : EIATTR_KPARAM_INFO
	.align		4
.L_86:
        /*0208*/ 	.byte	0x04, 0x17
        /*020a*/ 	.short	(.L_88 - .L_87)
.L_87:
        /*020c*/ 	.word	0x00000000
        /*0210*/ 	.short	0x0000
        /*0212*/ 	.short	0x0000
        /*0214*/ 	.byte	0x00, 0xf5, 0x21, 0x00


	//----- nvinfo : EIATTR_SPARSE_MMA_MASK
	.align		4
.L_88:
        /*0218*/ 	.byte	0x03, 0x50
        /*021a*/ 	.short	0x0000


	//----- nvinfo : EIATTR_MAXREG_COUNT
	.align		4
        /*021c*/ 	.byte	0x03, 0x1b
        /*021e*/ 	.short	0x00ff


	//----- nvinfo : EIATTR_NUM_BARRIERS
	.align		4
        /*0220*/ 	.byte	0x02, 0x4c
        /*0222*/ 	.byte	0x01
	.zero		1


	//----- nvinfo : EIATTR_MERCURY_ISA_VERSION
	.align		4
        /*0224*/ 	.byte	0x03, 0x5f
        /*0226*/ 	.short	0x0101


	//----- nvinfo : EIATTR_COOP_GROUP_MASK_REGIDS
	.align		4
        /*0228*/ 	.byte	0x04, 0x29
        /*022a*/ 	.short	(.L_90 - .L_89)


	//   ....[0]....
.L_89:
        /*022c*/ 	.word	0xffffffff


	//   ....[1]....
        /*0230*/ 	.word	0xffffffff


	//   ....[2]....
        /*0234*/ 	.word	0xffffffff


	//   ....[3]....
        /*0238*/ 	.word	0xffffffff


	//   ....[4]....
        /*023c*/ 	.word	0xffffffff


	//   ....[5]....
        /*0240*/ 	.word	0xffffffff


	//   ....[6]....
        /*0244*/ 	.word	0xffffffff


	//   ....[7]....
        /*0248*/ 	.word	0xffffffff


	//   ....[8]....
        /*024c*/ 	.word	0xffffffff


	//   ....[9]....
        /*0250*/ 	.word	0xffffffff


	//   ....[10]....
        /*0254*/ 	.word	0xffffffff


	//   ....[11]....
        /*0258*/ 	.word	0xffffffff


	//   ....[12]....
        /*025c*/ 	.word	0xffffffff


	//   ....[13]....
        /*0260*/ 	.word	0xffffffff


	//   ....[14]....
        /*0264*/ 	.word	0xffffffff


	//   ....[15]....
        /*0268*/ 	.word	0xffffffff


	//   ....[16]....
        /*026c*/ 	.word	0xffffffff


	//   ....[17]....
        /*0270*/ 	.word	0xffffffff


	//   ....[18]....
        /*0274*/ 	.word	0xffffffff


	//   ....[19]....
        /*0278*/ 	.word	0xffffffff


	//   ....[20]....
        /*027c*/ 	.word	0xffffffff


	//   ....[21]....
        /*0280*/ 	.word	0xffffffff


	//   ....[22]....
        /*0284*/ 	.word	0xffffffff


	//   ....[23]....
        /*0288*/ 	.word	0xffffffff


	//   ....[24]....
        /*028c*/ 	.word	0xffffffff


	//   ....[25]....
        /*0290*/ 	.word	0xffffffff


	//   ....[26]....
        /*0294*/ 	.word	0xffffffff


	//   ....[27]....
        /*0298*/ 	.word	0xffffffff


	//   ....[28]....
        /*029c*/ 	.word	0xffffffff


	//   ....[29]....
        /*02a0*/ 	.word	0xffffffff


	//   ....[30]....
        /*02a4*/ 	.word	0xffffffff


	//   ....[31]....
        /*02a8*/ 	.word	0xffffffff


	//   ....[32]....
        /*02ac*/ 	.word	0xffffffff


	//   ....[33]....
        /*02b0*/ 	.word	0xffffffff


	//   ....[34]....
        /*02b4*/ 	.word	0xffffffff


	//   ....[35]....
        /*02b8*/ 	.word	0xffffffff


	//   ....[36]....
        /*02bc*/ 	.word	0xffffffff


	//   ....[37]....
        /*02c0*/ 	.word	0xffffffff


	//   ....[38]....
        /*02c4*/ 	.word	0xffffffff


	//   ....[39]....
        /*02c8*/ 	.word	0xffffffff


	//   ....[40]....
        /*02cc*/ 	.word	0xffffffff


	//   ....[41]....
        /*02d0*/ 	.word	0xffffffff


	//   ....[42]....
        /*02d4*/ 	.word	0xffffffff


	//   ....[43]....
        /*02d8*/ 	.word	0xffffffff


	//   ....[44]....
        /*02dc*/ 	.word	0xffffffff


	//   ....[45]....
        /*02e0*/ 	.word	0xffffffff


	//   ....[46]....
        /*02e4*/ 	.word	0xffffffff


	//   ....[47]....
        /*02e8*/ 	.word	0xffffffff


	//   ....[48]....
        /*02ec*/ 	.word	0xffffffff


	//   ....[49]....
        /*02f0*/ 	.word	0xffffffff


	//   ....[50]....
        /*02f4*/ 	.word	0xffffffff


	//   ....[51]....
        /*02f8*/ 	.word	0xffffffff


	//   ....[52]....
        /*02fc*/ 	.word	0xffffffff


	//   ....[53]....
        /*0300*/ 	.word	0xffffffff


	//   ....[54]....
        /*0304*/ 	.word	0xffffffff


	//   ....[55]....
        /*0308*/ 	.word	0xffffffff


	//   ....[56]....
        /*030c*/ 	.word	0xffffffff


	//   ....[57]....
        /*0310*/ 	.word	0xffffffff


	//   ....[58]....
        /*0314*/ 	.word	0xffffffff


	//   ....[59]....
        /*0318*/ 	.word	0xffffffff


	//   ....[60]....
        /*031c*/ 	.word	0xffffffff


	//   ....[61]....
        /*0320*/ 	.word	0xffffffff


	//   ....[62]....
        /*0324*/ 	.word	0xffffffff


	//   ....[63]....
        /*0328*/ 	.word	0xffffffff


	//   ....[64]....
        /*032c*/ 	.word	0xffffffff


	//   ....[65]....
        /*0330*/ 	.word	0xffffffff


	//   ....[66]....
        /*0334*/ 	.word	0xffffffff


	//   ....[67]....
        /*0338*/ 	.word	0xffffffff


	//   ....[68]....
        /*033c*/ 	.word	0xffffffff


	//   ....[69]....
        /*0340*/ 	.word	0xffffffff


	//   ....[70]....
        /*0344*/ 	.word	0x05000008


	//   ....[71]....
        /*0348*/ 	.word	0x05000008


	//   ....[72]....
        /*034c*/ 	.word	0x05000008


	//   ....[73]....
        /*0350*/ 	.word	0x05000008


	//   ....[74]....
        /*0354*/ 	.word	0x05000008


	//   ....[75]....
        /*0358*/ 	.word	0x05000008


	//   ....[76]....
        /*035c*/ 	.word	0x05000008


	//   ....[77]....
        /*0360*/ 	.word	0x05000008


	//   ....[78]....
        /*0364*/ 	.word	0x05000008


	//   ....[79]....
        /*0368*/ 	.word	0x05000008


	//   ....[80]....
        /*036c*/ 	.word	0x05000008


	//   ....[81]....
        /*0370*/ 	.word	0x05000008


	//   ....[82]....
        /*0374*/ 	.word	0x05000008


	//   ....[83]....
        /*0378*/ 	.word	0x05000008


	//   ....[84]....
        /*037c*/ 	.word	0x05000008


	//   ....[85]....
        /*0380*/ 	.word	0x05000008


	//   ....[86]....
        /*0384*/ 	.word	0x05000008


	//   ....[87]....
        /*0388*/ 	.word	0x05000008


	//   ....[88]....
        /*038c*/ 	.word	0x05000008


	//   ....[89]....
        /*0390*/ 	.word	0x05000008


	//   ....[90]....
        /*0394*/ 	.word	0x05000008


	//   ....[91]....
        /*0398*/ 	.word	0x05000008


	//   ....[92]....
        /*039c*/ 	.word	0x05000008


	//   ....[93]....
        /*03a0*/ 	.word	0x05000008


	//   ....[94]....
        /*03a4*/ 	.word	0x05000008


	//   ....[95]....
        /*03a8*/ 	.word	0x05000008


	//   ....[96]....
        /*03ac*/ 	.word	0x05000008


	//   ....[97]....
        /*03b0*/ 	.word	0x05000008


	//   ....[98]....
        /*03b4*/ 	.word	0x05000008


	//   ....[99]....
        /*03b8*/ 	.word	0x05000008


	//   ....[100]....
        /*03bc*/ 	.word	0x05000008


	//   ....[101]....
        /*03c0*/ 	.word	0x05000008


	//   ....[102]....
        /*03c4*/ 	.word	0x05000008


	//   ....[103]....
        /*03c8*/ 	.word	0x05000008


	//   ....[104]....
        /*03cc*/ 	.word	0x05000008


	//----- nvinfo : EIATTR_COOP_GROUP_INSTR_OFFSETS
	.align		4
.L_90:
        /*03d0*/ 	.byte	0x04, 0x28
        /*03d2*/ 	.short	(.L_92 - .L_91)


	//   ....[0]....
.L_91:
        /*03d4*/ 	.word	0x000013a0


	//   ....[1]....
        /*03d8*/ 	.word	0x000013c0


	//   ....[2]....
        /*03dc*/ 	.word	0x000013e0


	//   ....[3]....
        /*03e0*/ 	.word	0x00001400


	//   ....[4]....
        /*03e4*/ 	.word	0x00001420


	//   ....[5]....
        /*03e8*/ 	.word	0x000014a0


	//   ....[6]....
        /*03ec*/ 	.word	0x000014c0


	//   ....[7]....
        /*03f0*/ 	.word	0x000014e0


	//   ....[8]....
        /*03f4*/ 	.word	0x00001500


	//   ....[9]....
        /*03f8*/ 	.word	0x00001520


	//   ....[10]....
        /*03fc*/ 	.word	0x00001620


	//   ....[11]....
        /*0400*/ 	.word	0x00001640


	//   ....[12]....
        /*0404*/ 	.word	0x00001660


	//   ....[13]....
        /*0408*/ 	.word	0x00001680


	//   ....[14]....
        /*040c*/ 	.word	0x000016a0


	//   ....[15]....
        /*0410*/ 	.word	0x00001720


	//   ....[16]....
        /*0414*/ 	.word	0x00001740


	//   ....[17]....
        /*0418*/ 	.word	0x00001760


	//   ....[18]....
        /*041c*/ 	.word	0x00001780


	//   ....[19]....
        /*0420*/ 	.word	0x000017a0


	//   ....[20]....
        /*0424*/ 	.word	0x00007e30


	//   ....[21]....
        /*0428*/ 	.word	0x00007e80


	//   ....[22]....
        /*042c*/ 	.word	0x00007ea0


	//   ....[23]....
        /*0430*/ 	.word	0x00007ec0


	//   ....[24]....
        /*0434*/ 	.word	0x00007ee0


	//   ....[25]....
        /*0438*/ 	.word	0x00007f70


	//   ....[26]....
        /*043c*/ 	.word	0x00007f90


	//   ....[27]....
        /*0440*/ 	.word	0x00007fb0


	//   ....[28]....
        /*0444*/ 	.word	0x00007fd0


	//   ....[29]....
        /*0448*/ 	.word	0x00007ff0


	//   ....[30]....
        /*044c*/ 	.word	0x000081d0


	//   ....[31]....
        /*0450*/ 	.word	0x000081f0


	//   ....[32]....
        /*0454*/ 	.word	0x00008210


	//   ....[33]....
        /*0458*/ 	.word	0x00008230


	//   ....[34]....
        /*045c*/ 	.word	0x00008250


	//   ....[35]....
        /*0460*/ 	.word	0x000082e0


	//   ....[36]....
        /*0464*/ 	.word	0x00008300


	//   ....[37]....
        /*0468*/ 	.word	0x00008320


	//   ....[38]....
        /*046c*/ 	.word	0x00008340


	//   ....[39]....
        /*0470*/ 	.word	0x00008360


	//   ....[40]....
        /*0474*/ 	.word	0x000084a0


	//   ....[41]....
        /*0478*/ 	.word	0x000084c0


	//   ....[42]....
        /*047c*/ 	.word	0x000084e0


	//   ....[43]....
        /*0480*/ 	.word	0x00008500


	//   ....[44]....
        /*0484*/ 	.word	0x00008520


	//   ....[45]....
        /*0488*/ 	.word	0x000085a0


	//   ....[46]....
        /*048c*/ 	.word	0x000085c0


	//   ....[47]....
        /*0490*/ 	.word	0x000085e0


	//   ....[48]....
        /*0494*/ 	.word	0x00008600


	//   ....[49]....
        /*0498*/ 	.word	0x00008620


	//   ....[50]....
        /*049c*/ 	.word	0x00008660


	//   ....[51]....
        /*04a0*/ 	.word	0x000086a0


	//   ....[52]....
        /*04a4*/ 	.word	0x000086c0


	//   ....[53]....
        /*04a8*/ 	.word	0x000086e0


	//   ....[54]....
        /*04ac*/ 	.word	0x00008700


	//   ....[55]....
        /*04b0*/ 	.word	0x00008780


	//   ....[56]....
        /*04b4*/ 	.word	0x000087a0


	//   ....[57]....
        /*04b8*/ 	.word	0x000087c0


	//   ....[58]....
        /*04bc*/ 	.word	0x000087e0


	//   ....[59]....
        /*04c0*/ 	.word	0x00008800


	//   ....[60]....
        /*04c4*/ 	.word	0x000088e0


	//   ....[61]....
        /*04c8*/ 	.word	0x00008900


	//   ....[62]....
        /*04cc*/ 	.word	0x00008920


	//   ....[63]....
        /*04d0*/ 	.word	0x00008940


	//   ....[64]....
        /*04d4*/ 	.word	0x00008960


	//   ....[65]....
        /*04d8*/ 	.word	0x000089f0


	//   ....[66]....
        /*04dc*/ 	.word	0x00008a10


	//   ....[67]....
        /*04e0*/ 	.word	0x00008a30


	//   ....[68]....
        /*04e4*/ 	.word	0x00008a50


	//   ....[69]....
        /*04e8*/ 	.word	0x00008a70


	//   ....[70]....
        /*04ec*/ 	.word	0x00008f30


	//   ....[71]....
        /*04f0*/ 	.word	0x00008f90


	//   ....[72]....
        /*04f4*/ 	.word	0x00008ff0


	//   ....[73]....
        /*04f8*/ 	.word	0x00009050


	//   ....[74]....
        /*04fc*/ 	.word	0x000090b0


	//   ....[75]....
        /*0500*/ 	.word	0x00009130


	//   ....[76]....
        /*0504*/ 	.word	0x00009190


	//   ....[77]....
        /*0508*/ 	.word	0x000091f0


	//   ....[78]....
        /*050c*/ 	.word	0x00009250


	//   ....[79]....
        /*0510*/ 	.word	0x000092b0


	//   ....[80]....
        /*0514*/ 	.word	0x00009330


	//   ....[81]....
        /*0518*/ 	.word	0x00009390


	//   ....[82]....
        /*051c*/ 	.word	0x000093f0


	//   ....[83]....
        /*0520*/ 	.word	0x00009450


	//   ....[84]....
        /*0524*/ 	.word	0x000094b0


	//   ....[85]....
        /*0528*/ 	.word	0x00009530


	//   ....[86]....
        /*052c*/ 	.word	0x00009590


	//   ....[87]....
        /*0530*/ 	.word	0x000095f0


	//   ....[88]....
        /*0534*/ 	.word	0x00009650


	//   ....[89]....
        /*0538*/ 	.word	0x000096b0


	//   ....[90]....
        /*053c*/ 	.word	0x00009730


	//   ....[91]....
        /*0540*/ 	.word	0x00009790


	//   ....[92]....
        /*0544*/ 	.word	0x000097f0


	//   ....[93]....
        /*0548*/ 	.word	0x00009850


	//   ....[94]....
        /*054c*/ 	.word	0x000098b0


	//   ....[95]....
        /*0550*/ 	.word	0x00009930


	//   ....[96]....
        /*0554*/ 	.word	0x00009990


	//   ....[97]....
        /*0558*/ 	.word	0x000099f0


	//   ....[98]....
        /*055c*/ 	.word	0x00009a50


	//   ....[99]....
        /*0560*/ 	.word	0x00009ab0


	//   ....[100]....
        /*0564*/ 	.word	0x00009b30


	//   ....[101]....
        /*0568*/ 	.word	0x00009b90


	//   ....[102]....
        /*056c*/ 	.word	0x00009bf0


	//   ....[103]....
        /*0570*/ 	.word	0x00009c50


	//   ....[104]....
        /*0574*/ 	.word	0x00009cb0


	//----- nvinfo : EIATTR_VRC_CTA_INIT_COUNT
	.align		4
.L_92:
        /*0578*/ 	.byte	0x02, 0x4a
	.zero		1
	.zero		1


	//----- nvinfo : EIATTR_EXIT_INSTR_OFFSETS
	.align		4
        /*057c*/ 	.byte	0x04, 0x1c
        /*057e*/ 	.short	(.L_94 - .L_93)


	//   ....[0]....
.L_93:
        /*0580*/ 	.word	0x00000040


	//   ....[1]....
        /*0584*/ 	.word	0x00008ab0


	//   ....[2]....
        /*0588*/ 	.word	0x00008ed0


	//----- nvinfo : EIATTR_CRS_STACK_SIZE
	.align		4
.L_94:
        /*058c*/ 	.byte	0x04, 0x1e
        /*058e*/ 	.short	(.L_96 - .L_95)
.L_95:
        /*0590*/ 	.word	0x00000000


	//----- nvinfo : EIATTR_CBANK_PARAM_SIZE
	.align		4
.L_96:
        /*0594*/ 	.byte	0x03, 0x19
        /*0596*/ 	.short	0x00b4


	//----- nvinfo : EIATTR_PARAM_CBANK
	.align		4
        /*0598*/ 	.byte	0x04, 0x0a
        /*059a*/ 	.short	(.L_98 - .L_97)
	.align		4
.L_97:
        /*059c*/ 	.word	index@(.nv.constant0._Z28svpf_fully_fused_step_kernelPfS_S_S_S_P24curandStatePhilox4_32_10fffS_S_S_S_S_ffffffffffiffffiiii)
        /*05a0*/ 	.short	0x0380
        /*05a2*/ 	.short	0x00b4


	//----- nvinfo : EIATTR_SW_WAR
	.align		4
.L_98:
        /*05a4*/ 	.byte	0x04, 0x36
        /*05a6*/ 	.short	(.L_100 - .L_99)
.L_99:
        /*05a8*/ 	.word	0x00000008
.L_100:


//--------------------- .nv.callgraph             --------------------------
	.section	.nv.callgraph,"",@"SHT_CUDA_CALLGRAPH"
	.align	4
	.sectionentsize	8
	.align		4
        /*0000*/ 	.word	0x00000000
	.align		4
        /*0004*/ 	.word	0xffffffff
	.align		4
        /*0008*/ 	.word	0x00000000
	.align		4
        /*000c*/ 	.word	0xfffffffe
	.align		4
        /*0010*/ 	.word	0x00000000
	.align		4
        /*0014*/ 	.word	0xfffffffd
	.align		4
        /*0018*/ 	.word	0x00000000
	.align		4
        /*001c*/ 	.word	0xfffffffc


//--------------------- .nv.constant4             --------------------------
	.section	.nv.constant4,"a",@progbits
	.align	8
	.align		8
.nv.constant4:
        /*0000*/ 	.dword	precalc_xorwow_matrix
	.align		8
        /*0008*/ 	.dword	precalc_xorwow_offset_matrix
	.align		8
        /*0010*/ 	.dword	mrg32k3aM1
	.align		8
        /*0018*/ 	.dword	mrg32k3aM2
	.align		8
        /*0020*/ 	.dword	mrg32k3aM1SubSeq
	.align		8
        /*0028*/ 	.dword	mrg32k3aM2SubSeq
	.align		8
        /*0030*/ 	.dword	mrg32k3aM1Seq
	.align		8
        /*0038*/ 	.dword	mrg32k3aM2Seq


//--------------------- .nv.constant3             --------------------------
	.section	.nv.constant3,"a",@progbits
	.align	8
.nv.constant3:
	.type		__cr_lgamma_table,@object
	.size		__cr_lgamma_table,(.L_8 - __cr_lgamma_table)
__cr_lgamma_table:
        /*0000*/ 	.byte	0x00, 0x00, 0x00, 0x00, 0x00, 0x00, 0x00, 0x00, 0x00, 0x00, 0x00, 0x00, 0x00, 0x00, 0x00, 0x00
        /*0010*/ 	.byte	0xef, 0x39, 0xfa, 0xfe, 0x42, 0x2e, 0xe6, 0x3f, 0x02, 0x20, 0x2a, 0xfa, 0x0b, 0xab, 0xfc, 0x3f
        /*0020*/ 	.byte	0xf9, 0x2c, 0x92, 0x7c, 0xa7, 0x6c, 0x09, 0x40, 0xc9, 0x79, 0x44, 0x3c, 0x64, 0x26, 0x13, 0x40
        /*0030*/ 	.byte	0xca, 0x01, 0xcf, 0x3a, 0x27, 0x51, 0x1a, 0x40, 0x30, 0xcc, 0x2d, 0xf3, 0xe1, 0x0c, 0x21, 0x40
        /*0040*/ 	.byte	0x0d, 0xb7, 0xfc, 0x82, 0x8e, 0x35, 0x25, 0x40
.L_8:


//--------------------- .text._Z28svpf_fully_fused_step_kernelPfS_S_S_S_P24curandStatePhilox4_32_10fffS_S_S_S_S_ffffffffffiffffiiii --------------------------
	.section	.text._Z28svpf_fully_fused_step_kernelPfS_S_S_S_P24curandStatePhilox4_32_10fffS_S_S_S_S_ffffffffffiffffiiii,"ax",@progbits
	.align	128
        .global         _Z28svpf_fully_fused_step_kernelPfS_S_S_S_P24curandStatePhilox4_32_10fffS_S_S_S_S_ffffffffffiffffiiii
        .type           _Z28svpf_fully_fused_step_kernelPfS_S_S_S_P24curandStatePhilox4_32_10fffS_S_S_S_S_ffffffffffiffffiiii,@function
        .size           _Z28svpf_fully_fused_step_kernelPfS_S_S_S_P24curandStatePhilox4_32_10fffS_S_S_S_S_ffffffffffiffffiiii,(.L_x_245 - _Z28svpf_fully_fused_step_kernelPfS_S_S_S_P24curandStatePhilox4_32_10fffS_S_S_S_S_ffffffffffiffffiiii)
        .other          _Z28svpf_fully_fused_step_kernelPfS_S_S_S_P24curandStatePhilox4_32_10fffS_S_S_S_S_ffffffffffiffffiiii,@"STO_CUDA_ENTRY STV_DEFAULT"
_Z28svpf_fully_fused_step_kernelPfS_S_S_S_P24curandStatePhilox4_32_10fffS_S_S_S_S_ffffffffffiffffiiii:
.text._Z28svpf_fully_fused_step_kernelPfS_S_S_S_P24curandStatePhilox4_32_10fffS_S_S_S_S_ffffffffffiffffiiii:
[----:B------:R-:W-:Y:S01]  /*0000*/  LDC R1, c[0x0][0x37c] ;  /* 0x0000df00ff017b82 */ /* 0x000fe20000000800 */
[----:B------:R-:W0:Y:S01]  /*0010*/  S2R R5, SR_TID.X ;  /* 0x0000000000057919 */ /* 0x000e220000002100 */
[----:B------:R-:W0:Y:S02]  /*0020*/  LDCU UR4, c[0x0][0x430] ;  /* 0x00008600ff0477ac */ /* 0x000e240008000800 */
[----:B0-----:R-:W-:-:S13]  /*0030*/  ISETP.GE.AND P0, PT, R5, UR4, PT ;  /* 0x0000000405007c0c */ /* 0x001fda000bf06270 */
[----:B------:R-:W-:Y:S05]  /*0040*/  @P0 EXIT ;  /* 0x000000000000094d */ /* 0x000fea0003800000 */
[----:B------:R-:W-:Y:S01]  /*0050*/  I2FP.F32.U32 R0, UR4 ;  /* 0x0000000400007c45 */ /* 0x000fe20008201000 */
[----:B------:R-:W0:Y:S03]  /*0060*/  LDCU.64 UR14, c[0x0][0x358] ;  /* 0x00006b00ff0e77ac */ /* 0x000e260008000a00 */
[----:B------:R-:W-:-:S04]  /*0070*/  IADD3 R2, PT, PT, R0, 0x1800000, RZ ;  /* 0x0180000000027810 */ /* 0x000fc80007ffe0ff */
[----:B------:R-:W-:-:S04]  /*0080*/  LOP3.LUT R2, R2, 0x7f800000, RZ, 0xc0, !PT ;  /* 0x7f80000002027812 */ /* 0x000fc800078ec0ff */
[----:B------:R-:W-:-:S13]  /*0090*/  ISETP.GT.U32.AND P0, PT, R2, 0x1ffffff, PT ;  /* 0x01ffffff0200780c */ /* 0x000fda0003f04070 */
[----:B0-----:R-:W-:Y:S05]  /*00a0*/  @P0 BRA `(.L_x_0) ;  /* 0x0000000000100947 */ /* 0x001fea0003800000 */
[----:B------:R-:W-:-:S07]  /*00b0*/  MOV R28, 0xd0 ;  /* 0x000000d0001c7802 */ /* 0x000fce0000000f00 */
[----:B------:R-:W-:Y:S05]  /*00c0*/  CALL.REL.NOINC `($__internal_0_$__cuda_sm20_rcp_rn_f32_slowpath) ;  /* 0x0000009c00047944 */ /* 0x000fea0003c00000 */
[----:B------:R-:W-:Y:S01]  /*00d0*/  MOV R4, R51 ;  /* 0x0000003300047202 */ /* 0x000fe20000000f00 */
[----:B------:R-:W-:Y:S06]  /*00e0*/  BRA `(.L_x_1) ;  /* 0x0000000000107947 */ /* 0x000fec0003800000 */
.L_x_0:
[----:B------:R-:W0:Y:S02]  /*00f0*/  MUFU.RCP R3, R0 ;  /* 0x0000000000037308 */ /* 0x000e240000001000 */
[----:B0-----:R-:W-:-:S04]  /*0100*/  FFMA R2, R0, R3, -1 ;  /* 0xbf80000000027423 */ /* 0x001fc80000000003 */
[----:B------:R-:W-:-:S04]  /*0110*/  FADD.FTZ R2, -R2, -RZ ;  /* 0x800000ff02027221 */ /* 0x000fc80000010100 */
[----:B------:R-:W-:-:S07]  /*0120*/  FFMA R4, R3, R2, R3 ;  /* 0x0000000203047223 */ /* 0x000fce0000000003 */
.L_x_1:
[----:B------:R-:W0:Y:S01]  /*0130*/  LDC.64 R36, c[0x0][0x3a8] ;  /* 0x0000ea00ff247b82 */ /* 0x000e220000000a00 */
[----:B------:R-:W1:Y:S07]  /*0140*/  LDCU UR4, c[0x0][0x3f0] ;  /* 0x00007e00ff0477ac */ /* 0x000e6e0008000800 */
[----:B------:R-:W2:Y:S08]  /*0150*/  LDC.64 R10, c[0x0][0x388] ;  /* 0x0000e200ff0a7b82 */ /* 0x000eb00000000a00 */
[----:B------:R-:W3:Y:S01]  /*0160*/  LDC R8, c[0x0][0x3e8] ;  /* 0x0000fa00ff087b82 */ /* 0x000ee20000000800 */
[----:B0-----:R-:W-:-:S05]  /*0170*/  IMAD.WIDE.U32 R36, R5, 0x40, R36 ;  /* 0x0000004005247825 */ /* 0x001fca00078e0024 */
[----:B------:R-:W4:Y:S01]  /*0180*/  LDG.E R15, desc[UR14][R36.64] ;  /* 0x0000000e240f7981 */ /* 0x000f22000c1e1900 */
[----:B--2---:R-:W-:-:S05]  /*0190*/  IMAD.WIDE.U32 R10, R5, 0x4, R10 ;  /* 0x00000004050a7825 */ /* 0x004fca00078e000a */
[----:B------:R-:W1:Y:S01]  /*01a0*/  LDG.E R3, desc[UR14][R10.64] ;  /* 0x0000000e0a037981 */ /* 0x000e62000c1e1900 */
[----:B----4-:R-:W-:-:S04]  /*01b0*/  IADD3 R2, PT, PT, R15, 0x1, RZ ;  /* 0x000000010f027810 */ /* 0x010fc80007ffe0ff */
[----:B------:R-:W-:Y:S01]  /*01c0*/  ISETP.NE.AND P0, PT, R2, RZ, PT ;  /* 0x000000ff0200720c */ /* 0x000fe20003f05270 */
[----:B-1----:R-:W-:-:S04]  /*01d0*/  FADD R3, R3, -UR4 ;  /* 0x8000000403037e21 */ /* 0x002fc80008000000 */
[----:B---3--:R-:W-:-:S08]  /*01e0*/  FFMA R8, R3, R8, UR4 ;  /* 0x0000000403087e23 */ /* 0x008fd00008000008 */
[----:B------:R0:W5:Y:S01]  /*01f0*/  @P0 LDG.E R3, desc[UR14][R36.64+0x4] ;  /* 0x0000040e24030981 */ /* 0x000162000c1e1900 */
[----:B------:R-:W-:Y:S04]  /*0200*/  BSSY.RECONVERGENT B0, `(.L_x_2) ;  /* 0x000000f000007945 */ /* 0x000fe80003800200 */
[----:B------:R-:W-:Y:S05]  /*0210*/  @P0 BRA `(.L_x_3) ;  /* 0x0000000000340947 */ /* 0x000fea0003800000 */
[----:B-----5:R-:W2:Y:S02]  /*0220*/  LDG.E R3, desc[UR14][R36.64+0x4] ;  /* 0x0000040e24037981 */ /* 0x020ea4000c1e1900 */
[----:B--2---:R-:W-:-:S04]  /*0230*/  IADD3 R3, PT, PT, R3, 0x1, RZ ;  /* 0x0000000103037810 */ /* 0x004fc80007ffe0ff */
[----:B------:R-:W-:Y:S01]  /*0240*/  ISETP.NE.AND P0, PT, R3, RZ, PT ;  /* 0x000000ff0300720c */ /* 0x000fe20003f05270 */
[----:B------:R1:W-:-:S12]  /*0250*/  STG.E desc[UR14][R36.64+0x4], R3 ;  /* 0x0000040324007986 */ /* 0x0003d8000c10190e */
[----:B-1----:R-:W-:Y:S05]  /*0260*/  @P0 BRA `(.L_x_3) ;  /* 0x0000000000200947 */ /* 0x002fea0003800000 */
[----:B------:R-:W2:Y:S02]  /*0270*/  LDG.E R7, desc[UR14][R36.64+0x8] ;  /* 0x0000080e24077981 */ /* 0x000ea4000c1e1900 */
[----:B--2---:R-:W-:-:S04]  /*0280*/  IADD3 R7, PT, PT, R7, 0x1, RZ ;  /* 0x0000000107077810 */ /* 0x004fc80007ffe0ff */
[----:B------:R-:W-:-:S13]  /*0290*/  ISETP.NE.AND P0, PT, R7, RZ, PT ;  /* 0x000000ff0700720c */ /* 0x000fda0003f05270 */
[----:B------:R-:W2:Y:S01]  /*02a0*/  @!P0 LDG.E R9, desc[UR14][R36.64+0xc] ;  /* 0x00000c0e24098981 */ /* 0x000ea2000c1e1900 */
[----:B------:R-:W-:-:S03]  /*02b0*/  HFMA2 R3, -RZ, RZ, 0, 0 ;  /* 0x00000000ff037431 */ /* 0x000fc600000001ff */
[----:B------:R1:W-:Y:S01]  /*02c0*/  STG.E desc[UR14][R36.64+0x8], R7 ;  /* 0x0000080724007986 */ /* 0x0003e2000c10190e */
[----:B--2---:R-:W-:-:S05]  /*02d0*/  @!P0 IADD3 R9, PT, PT, R9, 0x1, RZ ;  /* 0x0000000109098810 */ /* 0x004fca0007ffe0ff */
[----:B------:R1:W-:Y:S02]  /*02e0*/  @!P0 STG.E desc[UR14][R36.64+0xc], R9 ;  /* 0x00000c0924008986 */ /* 0x0003e4000c10190e */
.L_x_3:
[----:B------:R-:W-:Y:S05]  /*02f0*/  BSYNC.RECONVERGENT B0 ;  /* 0x0000000000007941 */ /* 0x000fea0003800200 */
.L_x_2:
[----:B------:R-:W1:Y:S04]  /*0300*/  LDG.E.64 R34, desc[UR14][R36.64+0x8] ;  /* 0x0000080e24227981 */ /* 0x000e68000c1e1b00 */
[----:B------:R-:W2:Y:S01]  /*0310*/  LDG.E.128 R16, desc[UR14][R36.64+0x20] ;  /* 0x0000200e24107981 */ /* 0x000ea2000c1e1d00 */
[----:B------:R-:W-:-:S03]  /*0320*/  IMAD.WIDE.U32 R12, R2, -0x2daee0ad, RZ ;  /* 0xd2511f53020c7825 */ /* 0x000fc600078e00ff */
[----:B------:R3:W5:Y:S01]  /*0330*/  LDG.E.128 R24, desc[UR14][R36.64+0x10] ;  /* 0x0000100e24187981 */ /* 0x000762000c1e1d00 */
[----:B------:R-:W-:Y:S03]  /*0340*/  BSSY.RECONVERGENT B0, `(.L_x_4) ;  /* 0x000004d000007945 */ /* 0x000fe60003800200 */
[----:B------:R3:W-:Y:S01]  /*0350*/  STG.E desc[UR14][R36.64], R2 ;  /* 0x0000000224007986 */ /* 0x0007e2000c10190e */
[----:B-1----:R-:W-:Y:S01]  /*0360*/  IMAD.WIDE.U32 R6, R34, -0x326172a9, RZ ;  /* 0xcd9e8d5722067825 */ /* 0x002fe200078e00ff */
[----:B--2---:R-:W-:-:S04]  /*0370*/  LOP3.LUT R22, R17, R35, R13, 0x96, !PT ;  /* 0x0000002311167212 */ /* 0x004fc800078e960d */
[C---:B-----5:R-:W-:Y:S02]  /*0380*/  LOP3.LUT R20, R16.reuse, R7, R3, 0x96, !PT ;  /* 0x0000000710147212 */ /* 0x060fe400078e9603 */
[----:B------:R-:W-:Y:S01]  /*0390*/  IADD3 R28, PT, PT, R16, -0x61c88647, RZ ;  /* 0x9e3779b9101c7810 */ /* 0x000fe20007ffe0ff */
[----:B------:R-:W-:Y:S01]  /*03a0*/  IMAD.WIDE.U32 R22, R22, -0x326172a9, RZ ;  /* 0xcd9e8d5716167825 */ /* 0x000fe200078e00ff */
[C---:B------:R-:W-:Y:S02]  /*03b0*/  IADD3 R33, PT, PT, R17.reuse, -0x4498517b, RZ ;  /* 0xbb67ae8511217810 */ /* 0x040fe40007ffe0ff */
[----:B------:R-:W-:Y:S01]  /*03c0*/  IADD3 R30, PT, PT, R17, 0x76cf5d0a, RZ ;  /* 0x76cf5d0a111e7810 */ /* 0x000fe20007ffe0ff */
[----:B------:R-:W-:Y:S01]  /*03d0*/  IMAD.WIDE.U32 R20, R20, -0x2daee0ad, RZ ;  /* 0xd2511f5314147825 */ /* 0x000fe200078e00ff */
[----:B------:R-:W-:Y:S02]  /*03e0*/  LOP3.LUT R6, R28, R6, R23, 0x96, !PT ;  /* 0x000000061c067212 */ /* 0x000fe400078e9617 */
[----:B------:R-:W-:-:S02]  /*03f0*/  IADD3 R32, PT, PT, R16, 0x3c6ef372, RZ ;  /* 0x3c6ef37210207810 */ /* 0x000fc40007ffe0ff */
[----:B------:R-:W-:Y:S01]  /*0400*/  LOP3.LUT R40, R33, R21, R12, 0x96, !PT ;  /* 0x0000001521287212 */ /* 0x000fe200078e960c */
[----:B------:R-:W-:Y:S01]  /*0410*/  IMAD.WIDE.U32 R6, R6, -0x2daee0ad, RZ ;  /* 0xd2511f5306067825 */ /* 0x000fe200078e00ff */
[----:B------:R-:W-:Y:S02]  /*0420*/  IADD3 R38, PT, PT, R16, -0x255992d5, RZ ;  /* 0xdaa66d2b10267810 */ /* 0x000fe40007ffe0ff */
[----:B------:R-:W-:Y:S01]  /*0430*/  IADD3 R39, PT, PT, R17, 0x32370b8f, RZ ;  /* 0x32370b8f11277810 */ /* 0x000fe20007ffe0ff */
[----:B------:R-:W-:Y:S01]  /*0440*/  IMAD.WIDE.U32 R40, R40, -0x326172a9, RZ ;  /* 0xcd9e8d5728287825 */ /* 0x000fe200078e00ff */
[----:B------:R-:W-:Y:S02]  /*0450*/  LOP3.LUT R42, R30, R20, R7, 0x96, !PT ;  /* 0x000000141e2a7212 */ /* 0x000fe400078e9607 */
[----:B------:R-:W-:Y:S02]  /*0460*/  IADD3 R52, PT, PT, R16, 0x5384540f, RZ ;  /* 0x5384540f10347810 */ /* 0x000fe40007ffe0ff */
[----:B------:R-:W-:Y:S01]  /*0470*/  LOP3.LUT R22, R32, R22, R41, 0x96, !PT ;  /* 0x0000001620167212 */ /* 0x000fe200078e9629 */
[----:B------:R-:W-:Y:S01]  /*0480*/  IMAD.WIDE.U32 R42, R42, -0x326172a9, RZ ;  /* 0xcd9e8d572a2a7825 */ /* 0x000fe200078e00ff */
[----:B------:R-:W-:-:S02]  /*0490*/  IADD3 R41, PT, PT, R16, 0x78dde6e4, RZ ;  /* 0x78dde6e410297810 */ /* 0x000fc40007ffe0ff */
[C---:B------:R-:W-:Y:S01]  /*04a0*/  IADD3 R53, PT, PT, R17.reuse, 0x1fd5c5a3, RZ ;  /* 0x1fd5c5a311357810 */ /* 0x040fe20007ffe0ff */
[----:B------:R-:W-:Y:S01]  /*04b0*/  IMAD.WIDE.U32 R22, R22, -0x2daee0ad, RZ ;  /* 0xd2511f5316167825 */ /* 0x000fe200078e00ff */
[----:B------:R-:W-:Y:S02]  /*04c0*/  LOP3.LUT R20, R38, R40, R43, 0x96, !PT ;  /* 0x0000002826147212 */ /* 0x000fe400078e962b */
[----:B------:R-:W-:Y:S02]  /*04d0*/  IADD3 R40, PT, PT, R17, -0x126145ec, RZ ;  /* 0xed9eba1411287810 */ /* 0x000fe40007ffe0ff */
[----:B------:R-:W-:Y:S01]  /*04e0*/  LOP3.LUT R44, R39, R6, R23, 0x96, !PT ;  /* 0x00000006272c7212 */ /* 0x000fe200078e9617 */
[----:B------:R-:W-:Y:S01]  /*04f0*/  IMAD.WIDE.U32 R20, R20, -0x2daee0ad, RZ ;  /* 0xd2511f5314147825 */ /* 0x000fe200078e00ff */
[C---:B------:R-:W-:Y:S02]  /*0500*/  IADD3 R43, PT, PT, R17.reuse, -0x56f99767, RZ ;  /* 0xa9066899112b7810 */ /* 0x040fe40007ffe0ff */
[----:B------:R-:W-:Y:S01]  /*0510*/  IADD3 R55, PT, PT, R17, -0x24c28bd8, RZ ;  /* 0xdb3d742811377810 */ /* 0x000fe20007ffe0ff */
[----:B------:R-:W-:Y:S01]  /*0520*/  IMAD.WIDE.U32 R44, R44, -0x326172a9, RZ ;  /* 0xcd9e8d572c2c7825 */ /* 0x000fe200078e00ff */
[----:B------:R-:W-:-:S02]  /*0530*/  LOP3.LUT R6, R40, R22, R21, 0x96, !PT ;  /* 0x0000001628067212 */ /* 0x000fc400078e9615 */
[----:B------:R-:W-:Y:S02]  /*0540*/  IADD3 R14, PT, PT, R16, -0xe443238, RZ ;  /* 0xf1bbcdc8100e7810 */ /* 0x000fe40007ffe0ff */
[----:B------:R-:W-:Y:S01]  /*0550*/  LOP3.LUT R46, R41, R42, R45, 0x96, !PT ;  /* 0x0000002a292e7212 */ /* 0x000fe200078e962d */
[----:B------:R-:W-:Y:S01]  /*0560*/  IMAD.WIDE.U32 R6, R6, -0x326172a9, RZ ;  /* 0xcd9e8d5706067825 */ /* 0x000fe200078e00ff */
[C---:B------:R-:W-:Y:S02]  /*0570*/  IADD3 R42, PT, PT, R16.reuse, 0x1715609d, RZ ;  /* 0x1715609d102a7810 */ /* 0x040fe40007ffe0ff */
[----:B------:R-:W-:Y:S01]  /*0580*/  IADD3 R45, PT, PT, R16, -0x4ab325aa, RZ ;  /* 0xb54cda56102d7810 */ /* 0x000fe20007ffe0ff */
[----:B------:R-:W-:Y:S01]  /*0590*/  IMAD.WIDE.U32 R46, R46, -0x2daee0ad, RZ ;  /* 0xd2511f532e2e7825 */ /* 0x000fe200078e00ff */
[----:B------:R-:W-:Y:S02]  /*05a0*/  LOP3.LUT R21, R42, R44, R7, 0x96, !PT ;  /* 0x0000002c2a157212 */ /* 0x000fe400078e9607 */
[----:B------:R-:W-:-:S02]  /*05b0*/  IADD3 R44, PT, PT, R17, 0x646e171e, RZ ;  /* 0x646e171e112c7810 */ /* 0x000fc40007ffe0ff */
[----:B------:R-:W-:Y:S01]  /*05c0*/  LOP3.LUT R22, R43, R20, R47, 0x96, !PT ;  /* 0x000000142b167212 */ /* 0x000fe200078e962f */
[----:B------:R-:W-:Y:S01]  /*05d0*/  IMAD.WIDE.U32 R20, R21, -0x2daee0ad, RZ ;  /* 0xd2511f5315147825 */ /* 0x000fe200078e00ff */
[----:B------:R-:W-:Y:S02]  /*05e0*/  IADD3 R9, PT, PT, R16, -0x700cb87f, RZ ;  /* 0x8ff3478110097810 */ /* 0x000fe40007ffe0ff */
[----:B------:R-:W-:Y:S01]  /*05f0*/  ISETP.NE.AND P0, PT, R18, 0x1, PT ;  /* 0x000000011200780c */ /* 0x000fe20003f05270 */
[----:B------:R-:W-:Y:S01]  /*0600*/  IMAD.WIDE.U32 R22, R22, -0x326172a9, RZ ;  /* 0xcd9e8d5716167825 */ /* 0x000fe200078e00ff */
[----:B------:R-:W-:-:S04]  /*0610*/  LOP3.LUT R7, R44, R46, R21, 0x96, !PT ;  /* 0x0000002e2c077212 */ /* 0x000fc800078e9615 */
[----:B------:R-:W-:Y:S01]  /*0620*/  LOP3.LUT R46, R45, R6, R23, 0x96, !PT ;  /* 0x000000062d2e7212 */ /* 0x000fe200078e9617 */
[----:B------:R-:W-:-:S04]  /*0630*/  IMAD.WIDE.U32 R6, R7, -0x326172a9, RZ ;  /* 0xcd9e8d5707067825 */ /* 0x000fc800078e00ff */
[----:B------:R-:W-:Y:S01]  /*0640*/  IMAD.WIDE.U32 R46, R46, -0x2daee0ad, RZ ;  /* 0xd2511f532e2e7825 */ /* 0x000fe200078e00ff */
[----:B------:R-:W-:Y:S02]  /*0650*/  LOP3.LUT R22, R52, R22, R7, 0x96, !PT ;  /* 0x0000001634167212 */ /* 0x000fe400078e9607 */
[----:B------:R-:W-:Y:S02]  /*0660*/  IADD3 R7, PT, PT, R17, -0x695add53, RZ ;  /* 0x96a522ad11077810 */ /* 0x000fe40007ffe0ff */
[----:B------:R-:W-:Y:S01]  /*0670*/  LOP3.LUT R20, R53, R20, R47, 0x96, !PT ;  /* 0x0000001435147212 */ /* 0x000fe200078e962f */
[----:B------:R-:W-:-:S04]  /*0680*/  IMAD.WIDE.U32 R22, R22, -0x2daee0ad, RZ ;  /* 0xd2511f5316167825 */ /* 0x000fc800078e00ff */
[----:B------:R-:W-:Y:S01]  /*0690*/  IMAD.WIDE.U32 R20, R20, -0x326172a9, RZ ;  /* 0xcd9e8d5714147825 */ /* 0x000fe200078e00ff */
[----:B------:R-:W-:-:S04]  /*06a0*/  LOP3.LUT R46, R55, R46, R23, 0x96, !PT ;  /* 0x0000002e372e7212 */ /* 0x000fc800078e9617 */
[----:B------:R-:W-:Y:S01]  /*06b0*/  LOP3.LUT R48, R14, R6, R21, 0x96, !PT ;  /* 0x000000060e307212 */ /* 0x000fe200078e9615 */
[----:B------:R-:W-:-:S04]  /*06c0*/  IMAD.WIDE.U32 R46, R46, -0x326172a9, RZ ;  /* 0xcd9e8d572e2e7825 */ /* 0x000fc800078e00ff */
[----:B------:R-:W-:Y:S01]  /*06d0*/  IMAD.WIDE.U32 R48, R48, -0x2daee0ad, RZ ;  /* 0xd2511f5330307825 */ /* 0x000fe200078e00ff */
[----:B------:R-:W-:Y:S02]  /*06e0*/  LOP3.LUT R20, R9, R20, R47, 0x96, !PT ;  /* 0x0000001409147212 */ /* 0x000fe400078e962f */
[----:B------:R-:W-:Y:S02]  /*06f0*/  MOV R21, R46 ;  /* 0x0000002e00157202 */ /* 0x000fe40000000f00 */
[----:B------:R-:W-:Y:S02]  /*0700*/  LOP3.LUT R22, R7, R22, R49, 0x96, !PT ;  /* 0x0000001607167212 */ /* 0x000fe400078e9631 */
[----:B------:R-:W-:-:S05]  /*0710*/  MOV R23, R48 ;  /* 0x0000003000177202 */ /* 0x000fca0000000f00 */
[----:B------:R3:W-:Y:S01]  /*0720*/  STG.E.128 desc[UR14][R36.64+0x10], R20 ;  /* 0x0000101424007986 */ /* 0x0007e2000c101d0e */
[----:B------:R-:W-:Y:S05]  /*0730*/  @!P0 BRA `(.L_x_5) ;  /* 0x00000000002c8947 */ /* 0x000fea0003800000 */
[----:B------:R-:W-:Y:S02]  /*0740*/  ISETP.NE.AND P0, PT, R18, 0x3, PT ;  /* 0x000000031200780c */ /* 0x000fe40003f05270 */
[----:B---3--:R-:W-:Y:S02]  /*0750*/  MOV R21, R27 ;  /* 0x0000001b00157202 */ /* 0x008fe40000000f00 */
[----:B------:R-:W-:-:S09]  /*0760*/  MOV R6, R20 ;  /* 0x0000001400067202 */ /* 0x000fd20000000f00 */
[----:B------:R-:W-:Y:S05]  /*0770*/  @!P0 BRA `(.L_x_6) ;  /* 0x0000000000248947 */ /* 0x000fea0003800000 */
[----:B------:R-:W-:Y:S02]  /*0780*/  ISETP.NE.AND P0, PT, R18, 0x2, PT ;  /* 0x000000021200780c */ /* 0x000fe40003f05270 */
[----:B------:R-:W-:Y:S02]  /*0790*/  MOV R21, R24 ;  /* 0x0000001800157202 */ /* 0x000fe40000000f00 */
[----:B------:R-:W-:-:S09]  /*07a0*/  MOV R6, R25 ;  /* 0x0000001900067202 */ /* 0x000fd20000000f00 */
[----:B------:R-:W-:Y:S05]  /*07b0*/  @P0 BRA `(.L_x_6) ;  /* 0x0000000000140947 */ /* 0x000fea0003800000 */
[----:B------:R-:W-:Y:S02]  /*07c0*/  MOV R21, R26 ;  /* 0x0000001a00157202 */ /* 0x000fe40000000f00 */
[----:B------:R-:W-:Y:S01]  /*07d0*/  MOV R6, R27 ;  /* 0x0000001b00067202 */ /* 0x000fe20000000f00 */
[----:B------:R-:W-:Y:S06]  /*07e0*/  BRA `(.L_x_6) ;  /* 0x0000000000087947 */ /* 0x000fec0003800000 */
.L_x_5:
[----:B---3--:R-:W-:Y:S02]  /*07f0*/  MOV R21, R25 ;  /* 0x0000001900157202 */ /* 0x008fe40000000f00 */
[----:B------:R-:W-:-:S07]  /*0800*/  MOV R6, R26 ;  /* 0x0000001a00067202 */ /* 0x000fce0000000f00 */
.L_x_6:
[----:B------:R-:W-:Y:S05]  /*0810*/  BSYNC.RECONVERGENT B0 ;  /* 0x0000000000007941 */ /* 0x000fea0003800200 */
.L_x_4:
[----:B------:R-:W-:Y:S01]  /*0820*/  HFMA2 R24, -RZ, RZ, 0.1171875, 0 ;  /* 0x2f800000ff187431 */ /* 0x000fe200000001ff */
[----:B------:R-:W-:Y:S01]  /*0830*/  I2FP.F32.U32 R21, R21 ;  /* 0x0000001500157245 */ /* 0x000fe20000201000 */
[----:B------:R-:W-:Y:S01]  /*0840*/  BSSY.RECONVERGENT B0, `(.L_x_7) ;  /* 0x000002c000007945 */ /* 0x000fe20003800200 */
[----:B------:R-:W-:Y:S02]  /*0850*/  MOV R26, 0x3e055027 ;  /* 0x3e055027001a7802 */ /* 0x000fe40000000f00 */
[----:B------:R-:W-:Y:S01]  /*0860*/  I2FP.F32.U32 R6, R6 ;  /* 0x0000000600067245 */ /* 0x000fe20000201000 */
[----:B------:R-:W-:-:S05]  /*0870*/  FFMA R21, R21, R24, 1.1641532182693481445e-10 ;  /* 0x2f00000015157423 */ /* 0x000fca0000000018 */
[----:B------:R-:W-:-:S13]  /*0880*/  FSETP.GEU.AND P0, PT, R21, 1.175494350822287508e-38, PT ;  /* 0x008000001500780b */ /* 0x000fda0003f0e000 */
[----:B------:R-:W-:-:S05]  /*0890*/  @!P0 FMUL R21, R21, 8388608 ;  /* 0x4b00000015158820 */ /* 0x000fca0000400000 */
[----:B------:R-:W-:-:S04]  /*08a0*/  IADD3 R23, PT, PT, R21, -0x3f2aaaab, RZ ;  /* 0xc0d5555515177810 */ /* 0x000fc80007ffe0ff */
[----:B------:R-:W-:-:S04]  /*08b0*/  LOP3.LUT R24, R23, 0xff800000, RZ, 0xc0, !PT ;  /* 0xff80000017187812 */ /* 0x000fc800078ec0ff */
[-C--:B------:R-:W-:Y:S02]  /*08c0*/  IADD3 R23, PT, PT, R21, -R24.reuse, RZ ;  /* 0x8000001815177210 */ /* 0x080fe40007ffe0ff */
[----:B------:R-:W-:-:S03]  /*08d0*/  I2FP.F32.S32 R24, R24 ;  /* 0x0000001800187245 */ /* 0x000fc60000201400 */
[----:B------:R-:W-:Y:S01]  /*08e0*/  FADD R25, R23, -1 ;  /* 0xbf80000017197421 */ /* 0x000fe20000000000 */
[----:B------:R-:W-:Y:S02]  /*08f0*/  FSEL R23, RZ, -23, P0 ;  /* 0xc1b80000ff177808 */ /* 0x000fe40000000000 */
[----:B------:R-:W-:Y:S01]  /*0900*/  ISETP.GT.U32.AND P0, PT, R21, 0x7f7fffff, PT ;  /* 0x7f7fffff1500780c */ /* 0x000fe20003f04070 */
[C---:B------:R-:W-:Y:S02]  /*0910*/  FFMA R26, R25.reuse, -R26, 0.14084610342979431152 ;  /* 0x3e1039f6191a7423 */ /* 0x040fe4000000081a */
[----:B------:R-:W-:Y:S01]  /*0920*/  FFMA R23, R24, 1.1920928955078125e-07, R23 ;  /* 0x3400000018177823 */ /* 0x000fe20000000017 */
[----:B------:R-:W-:Y:S01]  /*0930*/  MOV R24, 0x7f800000 ;  /* 0x7f80000000187802 */ /* 0x000fe20000000f00 */
[----:B------:R-:W-:-:S04]  /*0940*/  FFMA R26, R25, R26, -0.12148627638816833496 ;  /* 0xbdf8cdcc191a7423 */ /* 0x000fc8000000001a */
[----:B------:R-:W-:-:S04]  /*0950*/  FFMA R26, R25, R26, 0.13980610668659210205 ;  /* 0x3e0f2955191a7423 */ /* 0x000fc8000000001a */
[----:B------:R-:W-:-:S04]  /*0960*/  FFMA R26, R25, R26, -0.16684235632419586182 ;  /* 0xbe2ad8b9191a7423 */ /* 0x000fc8000000001a */
[----:B------:R-:W-:-:S04]  /*0970*/  FFMA R26, R25, R26, 0.20012299716472625732 ;  /* 0x3e4ced0b191a7423 */ /* 0x000fc8000000001a */
[----:B------:R-:W-:-:S04]  /*0980*/  FFMA R26, R25, R26, -0.24999669194221496582 ;  /* 0xbe7fff22191a7423 */ /* 0x000fc8000000001a */
[----:B------:R-:W-:-:S04]  /*0990*/  FFMA R26, R25, R26, 0.33333182334899902344 ;  /* 0x3eaaaa78191a7423 */ /* 0x000fc8000000001a */
[----:B------:R-:W-:-:S04]  /*09a0*/  FFMA R26, R25, R26, -0.5 ;  /* 0xbf000000191a7423 */ /* 0x000fc8000000001a */
[----:B------:R-:W-:-:S04]  /*09b0*/  FMUL R26, R25, R26 ;  /* 0x0000001a191a7220 */ /* 0x000fc80000400000 */
[----:B------:R-:W-:-:S04]  /*09c0*/  FFMA R26, R25, R26, R25 ;  /* 0x0000001a191a7223 */ /* 0x000fc80000000019 */
[----:B------:R-:W-:Y:S01]  /*09d0*/  FFMA R23, R23, 0.69314718246459960938, R26 ;  /* 0x3f31721817177823 */ /* 0x000fe2000000001a */
[C---:B------:R-:W-:Y:S01]  /*09e0*/  @P0 FFMA R23, R21.reuse, R24, +INF ;  /* 0x7f80000015170423 */ /* 0x040fe20000000018 */
[----:B------:R-:W-:-:S03]  /*09f0*/  FSETP.NEU.AND P0, PT, R21, RZ, PT ;  /* 0x000000ff1500720b */ /* 0x000fc60003f0d000 */
[----:B------:R-:W-:-:S05]  /*0a00*/  FMUL R23, R23, -2 ;  /* 0xc000000017177820 */ /* 0x000fca0000400000 */
[----:B------:R-:W-:-:S04]  /*0a10*/  FSEL R29, R23, +INF , P0 ;  /* 0x7f800000171d7808 */ /* 0x000fc80000000000 */
[----:B------:R-:W-:Y:S01]  /*0a20*/  IADD3 R21, PT, PT, R29, -0xd000000, RZ ;  /* 0xf30000001d157810 */ /* 0x000fe20007ffe0ff */
[----:B------:R1:W2:Y:S03]  /*0a30*/  MUFU.RSQ R24, R29 ;  /* 0x0000001d00187308 */ /* 0x0002a60000001400 */
[----:B------:R-:W-:Y:S01]  /*0a40*/  ISETP.GT.U32.AND P0, PT, R21, 0x727fffff, PT ;  /* 0x727fffff1500780c */ /* 0x000fe20003f04070 */
[----:B------:R-:W-:-:S05]  /*0a50*/  HFMA2 R21, -RZ, RZ, 0.1495361328125, 0.0004794597625732421875 ;  /* 0x30c90fdbff157431 */ /* 0x000fca00000001ff */
[----:B------:R-:W-:-:S07]  /*0a60*/  FFMA R6, R6, R21, 7.314590599882819788e-10 ;  /* 0x30490fdb06067423 */ /* 0x000fce0000000015 */
[----:B-1----:R-:W-:Y:S05]  /*0a70*/  @!P0 BRA `(.L_x_8) ;  /* 0x0000000000108947 */ /* 0x002fea0003800000 */
[----:B------:R-:W-:-:S07]  /*0a80*/  MOV R50, 0xaa0 ;  /* 0x00000aa000327802 */ /* 0x000fce0000000f00 */
[----:B0-2---:R-:W-:Y:S05]  /*0a90*/  CALL.REL.NOINC `($__internal_1_$__cuda_sm20_sqrt_rn_f32_slowpath) ;  /* 0x0000009400647944 */ /* 0x005fea0003c00000 */
[----:B------:R-:W-:Y:S01]  /*0aa0*/  MOV R27, R49 ;  /* 0x00000031001b7202 */ /* 0x000fe20000000f00 */
[----:B------:R-:W-:Y:S06]  /*0ab0*/  BRA `(.L_x_9) ;  /* 0x0000000000107947 */ /* 0x000fec0003800000 */
.L_x_8:
[----:B--2---:R-:W-:Y:S01]  /*0ac0*/  FMUL.FTZ R27, R29, R24 ;  /* 0x000000181d1b7220 */ /* 0x004fe20000410000 */
[----:B------:R-:W-:-:S03]  /*0ad0*/  FMUL.FTZ R21, R24, 0.5 ;  /* 0x3f00000018157820 */ /* 0x000fc60000410000 */
[----:B------:R-:W-:-:S04]  /*0ae0*/  FFMA R24, -R27, R27, R29 ;  /* 0x0000001b1b187223 */ /* 0x000fc8000000011d */
[----:B------:R-:W-:-:S07]  /*0af0*/  FFMA R27, R24, R21, R27 ;  /* 0x00000015181b7223 */ /* 0x000fce000000001b */
.L_x_9:
[----:B------:R-:W-:Y:S05]  /*0b00*/  BSYNC.RECONVERGENT B0 ;  /* 0x0000000000007941 */ /* 0x000fea0003800200 */
.L_x_7:
[C---:B------:R-:W-:Y:S01]  /*0b10*/  IADD3 R25, PT, PT, R18.reuse, 0x1, RZ ;  /* 0x0000000112197810 */ /* 0x040fe20007ffe0ff */
[----:B------:R-:W-:Y:S01]  /*0b20*/  BSSY.RECONVERGENT B0, `(.L_x_10) ;  /* 0x000000d000007945 */ /* 0x000fe20003800200 */
[----:B------:R-:W-:-:S03]  /*0b30*/  ISETP.NE.AND P0, PT, R18, 0x3, PT ;  /* 0x000000031200780c */ /* 0x000fc60003f05270 */
[----:B------:R1:W-:Y:S10]  /*0b40*/  STG.E desc[UR14][R36.64+0x28], R25 ;  /* 0x0000281924007986 */ /* 0x0003f4000c10190e */
[----:B------:R-:W-:Y:S05]  /*0b50*/  @!P0 BRA `(.L_x_11) ;  /* 0x0000000000208947 */ /* 0x000fea0003800000 */
[----:B------:R-:W-:Y:S02]  /*0b60*/  ISETP.NE.AND P0, PT, R18, 0x2, PT ;  /* 0x000000021200780c */ /* 0x000fe40003f05270 */
[----:B------:R-:W-:-:S11]  /*0b70*/  MOV R26, R22 ;  /* 0x00000016001a7202 */ /* 0x000fd60000000f00 */
[----:B------:R-:W-:Y:S05]  /*0b80*/  @!P0 BRA `(.L_x_12) ;  /* 0x0000000000188947 */ /* 0x000fea0003800000 */
[----:B------:R-:W-:Y:S02]  /*0b90*/  ISETP.NE.AND P0, PT, R18, 0x1, PT ;  /* 0x000000011200780c */ /* 0x000fe40003f05270 */
[----:B------:R-:W-:-:S11]  /*0ba0*/  MOV R26, R20 ;  /* 0x00000014001a7202 */ /* 0x000fd60000000f00 */
[----:B------:R-:W-:Y:S05]  /*0bb0*/  @P0 BRA `(.L_x_12) ;  /* 0x00000000000c0947 */ /* 0x000fea0003800000 */
[----:B------:R-:W-:Y:S01]  /*0bc0*/  MOV R26, R46 ;  /* 0x0000002e001a7202 */ /* 0x000fe20000000f00 */
[----:B------:R-:W-:Y:S06]  /*0bd0*/  BRA `(.L_x_12) ;  /* 0x0000000000047947 */ /* 0x000fec0003800000 */
.L_x_11:
[----:B------:R-:W-:-:S07]  /*0be0*/  MOV R26, R48 ;  /* 0x00000030001a7202 */ /* 0x000fce0000000f00 */
.L_x_12:
[----:B------:R-:W-:Y:S05]  /*0bf0*/  BSYNC.RECONVERGENT B0 ;  /* 0x0000000000007941 */ /* 0x000fea0003800200 */
.L_x_10:
[----:B------:R-:W-:Y:S01]  /*0c00*/  ISETP.NE.AND P0, PT, R25, 0x4, PT ;  /* 0x000000041900780c */ /* 0x000fe20003f05270 */
[----:B------:R-:W-:-:S12]  /*0c10*/  BSSY.RECONVERGENT B0, `(.L_x_13) ;  /* 0x0000041000007945 */ /* 0x000fd80003800200 */
[----:B------:R-:W-:Y:S05]  /*0c20*/  @P0 BRA `(.L_x_14) ;  /* 0x0000000000fc0947 */ /* 0x000fea0003800000 */
[----:B------:R-:W-:Y:S01]  /*0c30*/  IADD3 R2, PT, PT, R15, 0x2, RZ ;  /* 0x000000020f027810 */ /* 0x000fe20007ffe0ff */
[----:B------:R-:W-:Y:S03]  /*0c40*/  BSSY.RECONVERGENT B1, `(.L_x_15) ;  /* 0x000000f000017945 */ /* 0x000fe60003800200 */
[C---:B------:R-:W-:Y:S01]  /*0c50*/  ISETP.NE.AND P0, PT, R2.reuse, RZ, PT ;  /* 0x000000ff0200720c */ /* 0x040fe20003f05270 */
[----:B------:R-:W-:-:S12]  /*0c60*/  IMAD.HI.U32 R18, R2, -0x2daee0ad, RZ ;  /* 0xd2511f5302127827 */ /* 0x000fd800078e00ff */
[----:B------:R-:W-:Y:S05]  /*0c70*/  @P0 BRA `(.L_x_16) ;  /* 0x00000000002c0947 */ /* 0x000fea0003800000 */
[----:B------:R-:W-:-:S04]  /*0c80*/  IADD3 R3, PT, PT, R3, 0x1, RZ ;  /* 0x0000000103037810 */ /* 0x000fc80007ffe0ff */
[----:B------:R-:W-:Y:S01]  /*0c90*/  ISETP.NE.AND P0, PT, R3, RZ, PT ;  /* 0x000000ff0300720c */ /* 0x000fe20003f05270 */
[----:B------:R2:W-:-:S12]  /*0ca0*/  STG.E desc[UR14][R36.64+0x4], R3 ;  /* 0x0000040324007986 */ /* 0x0005d8000c10190e */
[----:B--2---:R-:W-:Y:S05]  /*0cb0*/  @P0 BRA `(.L_x_16) ;  /* 0x00000000001c0947 */ /* 0x004fea0003800000 */
[----:B------:R-:W-:Y:S01]  /*0cc0*/  IADD3 R34, PT, PT, R34, 0x1, RZ ;  /* 0x0000000122227810 */ /* 0x000fe20007ffe0ff */
[----:B------:R-:W-:-:S03]  /*0cd0*/  HFMA2 R3, -RZ, RZ, 0, 0 ;  /* 0x00000000ff037431 */ /* 0x000fc600000001ff */
[----:B------:R-:W-:Y:S01]  /*0ce0*/  ISETP.NE.AND P0, PT, R34, RZ, PT ;  /* 0x000000ff2200720c */ /* 0x000fe20003f05270 */
[----:B------:R2:W-:-:S12]  /*0cf0*/  STG.E desc[UR14][R36.64+0x8], R34 ;  /* 0x0000082224007986 */ /* 0x0005d8000c10190e */
[----:B------:R-:W-:Y:S02]  /*0d00*/  @!P0 IADD3 R35, PT, PT, R35, 0x1, RZ ;  /* 0x0000000123238810 */ /* 0x000fe40007ffe0ff */
[----:B--2---:R-:W-:-:S03]  /*0d10*/  @!P0 MOV R34, RZ ;  /* 0x000000ff00228202 */ /* 0x004fc60000000f00 */
[----:B------:R2:W-:Y:S04]  /*0d20*/  @!P0 STG.E desc[UR14][R36.64+0xc], R35 ;  /* 0x00000c2324008986 */ /* 0x0005e8000c10190e */
.L_x_16:
[----:B------:R-:W-:Y:S05]  /*0d30*/  BSYNC.RECONVERGENT B1 ;  /* 0x0000000000017941 */ /* 0x000fea0003800200 */
.L_x_15:
[----:B-1----:R-:W-:Y:S01]  /*0d40*/  IMAD.WIDE.U32 R24, R34, -0x326172a9, RZ ;  /* 0xcd9e8d5722187825 */ /* 0x002fe200078e00ff */
[----:B------:R-:W-:Y:S01]  /*0d50*/  LOP3.LUT R18, R17, R35, R18, 0x96, !PT ;  /* 0x0000002311127212 */ /* 0x000fe200078e9612 */
[----:B------:R3:W-:Y:S01]  /*0d60*/  STG.E desc[UR14][R36.64+0x28], RZ ;  /* 0x000028ff24007986 */ /* 0x0007e2000c10190e */
[----:B------:R-:W-:Y:S02]  /*0d70*/  IADD3 R12, PT, PT, R12, -0x2daee0ad, RZ ;  /* 0xd2511f530c0c7810 */ /* 0x000fe40007ffe0ff */
[----:B------:R-:W-:Y:S01]  /*0d80*/  LOP3.LUT R22, R16, R25, R3, 0x96, !PT ;  /* 0x0000001910167212 */ /* 0x000fe200078e9603 */
[----:B------:R-:W-:Y:S01]  /*0d90*/  IMAD.WIDE.U32 R20, R18, -0x326172a9, RZ ;  /* 0xcd9e8d5712147825 */ /* 0x000fe200078e00ff */
[----:B------:R3:W-:Y:S03]  /*0da0*/  STG.E desc[UR14][R36.64], R2 ;  /* 0x0000000224007986 */ /* 0x0007e6000c10190e */
[----:B------:R-:W-:Y:S01]  /*0db0*/  IMAD.WIDE.U32 R22, R22, -0x2daee0ad, RZ ;  /* 0xd2511f5316167825 */ /* 0x000fe200078e00ff */
[----:B------:R-:W-:-:S04]  /*0dc0*/  LOP3.LUT R13, R28, R24, R21, 0x96, !PT ;  /* 0x000000181c0d7212 */ /* 0x000fc800078e9615 */
[----:B------:R-:W-:Y:S01]  /*0dd0*/  LOP3.LUT R24, R33, R23, R12, 0x96, !PT ;  /* 0x0000001721187212 */ /* 0x000fe200078e960c */
[----:B------:R-:W-:-:S04]  /*0de0*/  IMAD.WIDE.U32 R12, R13, -0x2daee0ad, RZ ;  /* 0xd2511f530d0c7825 */ /* 0x000fc800078e00ff */
        /* <DEDUP_REMOVED lines=28> */
[----:B------:R-:W-:Y:S02]  /*0fb0*/  HFMA2 R25, -RZ, RZ, 0, 0 ;  /* 0x00000000ff197431 */ /* 0x000fe400000001ff */
[----:B------:R-:W-:Y:S01]  /*0fc0*/  IMAD.WIDE.U32 R48, R48, -0x2daee0ad, RZ ;  /* 0xd2511f5330307825 */ /* 0x000fe200078e00ff */
[----:B------:R-:W-:Y:S02]  /*0fd0*/  LOP3.LUT R20, R9, R24, R47, 0x96, !PT ;  /* 0x0000001809147212 */ /* 0x000fe400078e962f */
[----:B------:R-:W-:Y:S02]  /*0fe0*/  MOV R21, R46 ;  /* 0x0000002e00157202 */ /* 0x000fe40000000f00 */
[----:B------:R-:W-:Y:S02]  /*0ff0*/  LOP3.LUT R22, R7, R12, R49, 0x96, !PT ;  /* 0x0000000c07167212 */ /* 0x000fe400078e9631 */
[----:B------:R-:W-:-:S05]  /*1000*/  MOV R23, R48 ;  /* 0x0000003000177202 */ /* 0x000fca0000000f00 */
[----:B------:R3:W-:Y:S02]  /*1010*/  STG.E.128 desc[UR14][R36.64+0x10], R20 ;  /* 0x0000101424007986 */ /* 0x0007e4000c101d0e */
.L_x_14:
[----:B------:R-:W-:Y:S05]  /*1020*/  BSYNC.RECONVERGENT B0 ;  /* 0x0000000000007941 */ /* 0x000fea0003800200 */
.L_x_13:
[----:B------:R-:W4:Y:S08]  /*1030*/  LDC.64 R32, c[0x0][0x380] ;  /* 0x0000e000ff207b82 */ /* 0x000f300000000a00 */
[----:B------:R-:W5:Y:S01]  /*1040*/  LDC.64 R28, c[0x0][0x400] ;  /* 0x00010000ff1c7b82 */ /* 0x000f620000000a00 */
[----:B------:R-:W-:Y:S01]  /*1050*/  FMUL.RZ R13, R6, 0.15915493667125701904 ;  /* 0x3e22f983060d7820 */ /* 0x000fe2000040c000 */
[----:B------:R-:W-:Y:S01]  /*1060*/  I2FP.F32.U32 R9, R26 ;  /* 0x0000001a00097245 */ /* 0x000fe20000201000 */
[----:B------:R-:W0:Y:S01]  /*1070*/  LDCU UR4, c[0x0][0x3ec] ;  /* 0x00007d80ff0477ac */ /* 0x000e220008000800 */
[----:B------:R-:W-:Y:S01]  /*1080*/  MOV R12, 0x2f800000 ;  /* 0x2f800000000c7802 */ /* 0x000fe20000000f00 */
[----:B------:R-:W1:Y:S03]  /*1090*/  LDCU UR5, c[0x0][0x410] ;  /* 0x00008200ff0577ac */ /* 0x000e660008000800 */
[----:B------:R-:W2:Y:S01]  /*10a0*/  LDC R15, c[0x0][0x408] ;  /* 0x00010200ff0f7b82 */ /* 0x000ea20000000800 */
[----:B----4-:R-:W-:-:S05]  /*10b0*/  IMAD.WIDE.U32 R32, R5, 0x4, R32 ;  /* 0x0000000405207825 */ /* 0x010fca00078e0020 */
[----:B------:R-:W4:Y:S01]  /*10c0*/  LDG.E R7, desc[UR14][R32.64] ;  /* 0x0000000e20077981 */ /* 0x000f22000c1e1900 */
[----:B------:R-:W3:Y:S01]  /*10d0*/  MUFU.SIN R14, R13 ;  /* 0x0000000d000e7308 */ /* 0x000ee20000000400 */
[----:B------:R-:W-:Y:S01]  /*10e0*/  FFMA R9, R9, R12, 1.1641532182693481445e-10 ;  /* 0x2f00000009097423 */ /* 0x000fe2000000000c */
[----:B------:R-:W3:Y:S01]  /*10f0*/  S2UR UR7, SR_CgaCtaId ;  /* 0x00000000000779c3 */ /* 0x000ee20000008800 */
[----:B-----5:R-:W-:Y:S01]  /*1100*/  FADD R12, R29, -1 ;  /* 0xbf8000001d0c7421 */ /* 0x020fe20000000000 */
[----:B-1----:R-:W-:Y:S01]  /*1110*/  ISETP.NE.AND P0, PT, RZ, UR5, PT ;  /* 0x00000005ff007c0c */ /* 0x002fe2000bf05270 */
[----:B------:R-:W-:Y:S01]  /*1120*/  UMOV UR6, 0x400 ;  /* 0x0000040000067882 */ /* 0x000fe20000000000 */
[----:B------:R-:W-:Y:S02]  /*1130*/  FSET.BF.LT.AND R9, R9, R28, PT ;  /* 0x0000001c0909720a */ /* 0x000fe40003801000 */
[----:B--2---:R-:W-:-:S03]  /*1140*/  FSETP.LEU.OR P0, PT, R15, RZ, !P0 ;  /* 0x000000ff0f00720b */ /* 0x004fc6000470b400 */
[----:B------:R-:W-:-:S04]  /*1150*/  FFMA R9, R9, R12, 1 ;  /* 0x3f80000009097423 */ /* 0x000fc8000000000c */
[----:B0-----:R-:W-:Y:S01]  /*1160*/  FMUL R9, R9, UR4 ;  /* 0x0000000409097c20 */ /* 0x001fe20008400000 */
[----:B------:R-:W-:Y:S01]  /*1170*/  UIADD3 UR4, UPT, UPT, UR6, 0x10, URZ ;  /* 0x0000001006047890 */ /* 0x000fe2000fffe0ff */
[----:B---3--:R-:W-:-:S04]  /*1180*/  FMUL R14, R14, R27 ;  /* 0x0000001b0e0e7220 */ /* 0x008fc80000400000 */
[----:B------:R-:W-:-:S05]  /*1190*/  FFMA R8, R9, R14, R8 ;  /* 0x0000000e09087223 */ /* 0x000fca0000000008 */
[----:B------:R-:W-:Y:S01]  /*11a0*/  FMNMX R8, R8, -15, !PT ;  /* 0xc170000008087809 */ /* 0x000fe20007800000 */
[----:B------:R-:W-:-:S03]  /*11b0*/  ULEA UR4, UR7, UR4, 0x18 ;  /* 0x0000000407047291 */ /* 0x000fc6000f8ec0ff */
[----:B------:R-:W-:-:S03]  /*11c0*/  FMNMX R45, R8, 5, PT ;  /* 0x40a00000082d7809 */ /* 0x000fc60003800000 */
[----:B------:R-:W-:Y:S01]  /*11d0*/  LEA R44, R5, UR4, 0x2 ;  /* 0x00000004052c7c11 */ /* 0x000fe2000f8e10ff */
[----:B----4-:R0:W-:Y:S04]  /*11e0*/  STG.E desc[UR14][R10.64], R7 ;  /* 0x000000070a007986 */ /* 0x0101e8000c10190e */
[----:B------:R0:W-:Y:S01]  /*11f0*/  STG.E desc[UR14][R32.64], R45 ;  /* 0x0000002d20007986 */ /* 0x0001e2000c10190e */
[----:B------:R-:W-:Y:S06]  /*1200*/  BAR.SYNC.DEFER_BLOCKING 0x0 ;  /* 0x0000000000007b1d */ /* 0x000fec0000010000 */
[----:B------:R-:W-:Y:S05]  /*1210*/  @P0 BRA `(.L_x_17) ;  /* 0x0000000000200947 */ /* 0x000fea0003800000 */
[----:B------:R-:W0:Y:S01]  /*1220*/  LDCU UR5, c[0x0][0x3b8] ;  /* 0x00007700ff0577ac */ /* 0x000e220008000800 */
[----:B------:R-:W-:Y:S01]  /*1230*/  FADD R8, -R15, 1 ;  /* 0x3f8000000f087421 */ /* 0x000fe20000000100 */
[----:B------:R-:W1:Y:S01]  /*1240*/  LDCU UR8, c[0x0][0x40c] ;  /* 0x00008180ff0877ac */ /* 0x000e620008000800 */
[----:B0-----:R-:W-:-:S04]  /*1250*/  FADD R45, R45, -UR5 ;  /* 0x800000052d2d7e21 */ /* 0x001fc80008000000 */
[----:B-1----:R-:W-:-:S05]  /*1260*/  FFMA R8, R45, R8, UR8 ;  /* 0x000000082d087e23 */ /* 0x002fca0008000008 */
[----:B------:R-:W-:-:S04]  /*1270*/  FMNMX R8, R8, -15, !PT ;  /* 0xc170000008087809 */ /* 0x000fc80007800000 */
[----:B------:R-:W-:-:S05]  /*1280*/  FMNMX R45, R8, 5, PT ;  /* 0x40a00000082d7809 */ /* 0x000fca0003800000 */
[----:B------:R1:W-:Y:S02]  /*1290*/  STG.E desc[UR14][R32.64], R45 ;  /* 0x0000002d20007986 */ /* 0x0003e4000c10190e */
.L_x_17:
[----:B------:R-:W-:Y:S01]  /*12a0*/  BAR.SYNC.DEFER_BLOCKING 0x0 ;  /* 0x0000000000007b1d */ /* 0x000fe20000010000 */
[C---:B------:R-:W-:Y:S01]  /*12b0*/  LOP3.LUT P1, R43, R5.reuse, 0x1f, RZ, 0xc0, !PT ;  /* 0x0000001f052b7812 */ /* 0x040fe2000782c0ff */
[----:B------:R-:W-:Y:S01]  /*12c0*/  HFMA2 R15, -RZ, RZ, 0, 0 ;  /* 0x00000000ff0f7431 */ /* 0x000fe200000001ff */
[----:B------:R-:W-:-:S03]  /*12d0*/  ISETP.GT.U32.AND P2, PT, R5, 0x1f, PT ;  /* 0x0000001f0500780c */ /* 0x000fc60003f44070 */
[----:B------:R-:W2:Y:S01]  /*12e0*/  LDCU UR5, c[0x0][0x430] ;  /* 0x00008600ff0577ac */ /* 0x000ea20008000800 */
[----:B------:R-:W3:Y:S01]  /*12f0*/  LDCU UR9, c[0x0][0x360] ;  /* 0x00006c00ff0977ac */ /* 0x000ee20008000800 */
[----:B------:R-:W-:Y:S01]  /*1300*/  STS [R44], R45 ;  /* 0x0000002d2c007388 */ /* 0x000fe20000000800 */
[----:B--2---:R-:W-:Y:S02]  /*1310*/  ULEA UR8, UR5, UR4, 0x2 ;  /* 0x0000000405087291 */ /* 0x004fe4000f8e10ff */
[----:B------:R-:W-:Y:S01]  /*1320*/  MOV R23, UR5 ;  /* 0x0000000500177c02 */ /* 0x000fe20008000f00 */
[----:B------:R-:W-:Y:S01]  /*1330*/  BAR.SYNC.DEFER_BLOCKING 0x0 ;  /* 0x0000000000007b1d */ /* 0x000fe20000010000 */
[----:B------:R-:W-:Y:S02]  /*1340*/  ULEA UR13, UR5, UR8, 0x2 ;  /* 0x00000008050d7291 */ /* 0x000fe4000f8e10ff */
[----:B------:R-:W-:Y:S01]  /*1350*/  LEA R23, R23, R44, 0x3 ;  /* 0x0000002c17177211 */ /* 0x000fe200078e18ff */
[----:B---3--:R-:W-:-:S03]  /*1360*/  USHF.R.U32.HI UR9, URZ, 0x5, UR9 ;  /* 0x00000005ff097899 */ /* 0x008fc60008011609 */
[----:B------:R-:W-:-:S03]  /*1370*/  LEA.HI R42, R5, UR13, RZ, 0x1d ;  /* 0x0000000d052a7c11 */ /* 0x000fc6000f8fe8ff */
[----:B------:R-:W-:Y:S01]  /*1380*/  ISETP.GE.U32.AND P0, PT, R5, UR9, PT ;  /* 0x0000000905007c0c */ /* 0x000fe2000bf06070 */
[----:B------:R-:W2:Y:S04]  /*1390*/  LDS R8, [R44] ;  /* 0x000000002c087984 */ /* 0x000ea80000000800 */
[----:B--2---:R-:W2:Y:S02]  /*13a0*/  SHFL.DOWN PT, R9, R8, 0x10, 0x1f ;  /* 0x0a001f0008097f89 */ /* 0x004ea400000e0000 */
[----:B--2---:R-:W-:-:S05]  /*13b0*/  FADD R9, R8, R9 ;  /* 0x0000000908097221 */ /* 0x004fca0000000000 */
[----:B0-----:R-:W0:Y:S02]  /*13c0*/  SHFL.DOWN PT, R10, R9, 0x8, 0x1f ;  /* 0x09001f00090a7f89 */ /* 0x001e2400000e0000 */
[----:B0-----:R-:W-:-:S05]  /*13d0*/  FADD R10, R9, R10 ;  /* 0x0000000a090a7221 */ /* 0x001fca0000000000 */
[----:B------:R-:W0:Y:S02]  /*13e0*/  SHFL.DOWN PT, R11, R10, 0x4, 0x1f ;  /* 0x08801f000a0b7f89 */ /* 0x000e2400000e0000 */
[----:B0-----:R-:W-:-:S05]  /*13f0*/  FADD R11, R10, R11 ;  /* 0x0000000b0a0b7221 */ /* 0x001fca0000000000 */
[----:B------:R-:W0:Y:S02]  /*1400*/  SHFL.DOWN PT, R12, R11, 0x2, 0x1f ;  /* 0x08401f000b0c7f89 */ /* 0x000e2400000e0000 */
[----:B0-----:R-:W-:-:S05]  /*1410*/  FADD R12, R11, R12 ;  /* 0x0000000c0b0c7221 */ /* 0x001fca0000000000 */
[----:B------:R-:W0:Y:S02]  /*1420*/  SHFL.DOWN PT, R13, R12, 0x1, 0x1f ;  /* 0x08201f000c0d7f89 */ /* 0x000e2400000e0000 */
[----:B0-----:R-:W-:-:S05]  /*1430*/  FADD R13, R12, R13 ;  /* 0x0000000d0c0d7221 */ /* 0x001fca0000000000 */
[----:B------:R0:W-:Y:S01]  /*1440*/  @!P1 STS [R42], R13 ;  /* 0x0000000d2a009388 */ /* 0x0001e20000000800 */
[----:B------:R-:W-:Y:S06]  /*1450*/  BAR.SYNC.DEFER_BLOCKING 0x0 ;  /* 0x0000000000007b1d */ /* 0x000fec0000010000 */
[----:B------:R0:W2:Y:S01]  /*1460*/  @!P0 LDS R15, [R23] ;  /* 0x00000000170f8984 */ /* 0x0000a20000000800 */
[----:B------:R-:W-:Y:S05]  /*1470*/  @P2 BRA `(.L_x_18) ;  /* 0x0000000000302947 */ /* 0x000fea0003800000 */
[----:B------:R-:W-:-:S03]  /*1480*/  UMOV UR4, 0xffffffff ;  /* 0xffffffff00047882 */ /* 0x000fc60000000000 */
[----:B------:R-:W-:Y:S05]  /*1490*/  BRA.DIV UR4, `(.L_x_19) ;  /* 0x0000007a04907947 */ /* 0x000fea000b800000 */
[----:B--2---:R-:W2:Y:S02]  /*14a0*/  SHFL.DOWN PT, R11, R15, 0x10, 0x1f ;  /* 0x0a001f000f0b7f89 */ /* 0x004ea400000e0000 */
[----:B--2---:R-:W-:-:S05]  /*14b0*/  FADD R12, R15, R11 ;  /* 0x0000000b0f0c7221 */ /* 0x004fca0000000000 */
[----:B------:R-:W0:Y:S02]  /*14c0*/  SHFL.DOWN PT, R11, R12, 0x8, 0x1f ;  /* 0x09001f000c0b7f89 */ /* 0x000e2400000e0000 */
[----:B0-----:R-:W-:-:S05]  /*14d0*/  FADD R13, R12, R11 ;  /* 0x0000000b0c0d7221 */ /* 0x001fca0000000000 */
[----:B------:R-:W0:Y:S02]  /*14e0*/  SHFL.DOWN PT, R11, R13, 0x4, 0x1f ;  /* 0x08801f000d0b7f89 */ /* 0x000e2400000e0000 */
[----:B0-----:R-:W-:-:S05]  /*14f0*/  FADD R14, R13, R11 ;  /* 0x0000000b0d0e7221 */ /* 0x001fca0000000000 */
[----:B------:R-:W0:Y:S02]  /*1500*/  SHFL.DOWN PT, R11, R14, 0x2, 0x1f ;  /* 0x08401f000e0b7f89 */ /* 0x000e2400000e0000 */
[----:B0-----:R-:W-:-:S05]  /*1510*/  FADD R18, R14, R11 ;  /* 0x0000000b0e127221 */ /* 0x001fca0000000000 */
[----:B------:R0:W2:Y:S02]  /*1520*/  SHFL.DOWN PT, R11, R18, 0x1, 0x1f ;  /* 0x08201f00120b7f89 */ /* 0x0000a400000e0000 */
.L_x_189:
[----:B--2---:R-:W-:-:S07]  /*1530*/  FADD R15, R18, R11 ;  /* 0x0000000b120f7221 */ /* 0x004fce0000000000 */
.L_x_18:
[----:B------:R-:W-:Y:S05]  /*1540*/  WARPSYNC.ALL ;  /* 0x0000000000007948 */ /* 0x000fea0003800000 */
[----:B------:R-:W-:Y:S01]  /*1550*/  BAR.SYNC.DEFER_BLOCKING 0x0 ;  /* 0x0000000000007b1d */ /* 0x000fe20000010000 */
[----:B------:R-:W-:Y:S01]  /*1560*/  ISETP.NE.AND P3, PT, R5, RZ, PT ;  /* 0x000000ff0500720c */ /* 0x000fe20003f65270 */
[----:B------:R-:W-:Y:S01]  /*1570*/  ULEA UR4, UR7, UR6, 0x18 ;  /* 0x0000000607047291 */ /* 0x000fe2000f8ec0ff */
[----:B------:R-:W-:-:S05]  /*1580*/  ISETP.NE.AND P1, PT, R43, RZ, PT ;  /* 0x000000ff2b00720c */ /* 0x000fca0003f25270 */
[----:B------:R-:W-:-:S06]  /*1590*/  MOV R24, UR4 ;  /* 0x0000000400187c02 */ /* 0x000fcc0008000f00 */
[----:B--2---:R-:W-:-:S05]  /*15a0*/  @!P3 FMUL R15, R15, R4 ;  /* 0x000000040f0fb220 */ /* 0x004fca0000400000 */
[----:B------:R2:W-:Y:S01]  /*15b0*/  @!P3 STS [UR4+0x4], R15 ;  /* 0x0000040fff00b988 */ /* 0x0005e20008000804 */
[----:B------:R-:W-:Y:S01]  /*15c0*/  BAR.SYNC.DEFER_BLOCKING 0x0 ;  /* 0x0000000000007b1d */ /* 0x000fe20000010000 */
[----:B--2---:R-:W-:-:S05]  /*15d0*/  MOV R15, RZ ;  /* 0x000000ff000f7202 */ /* 0x004fca0000000f00 */
[----:B------:R-:W-:Y:S04]  /*15e0*/  LDS R8, [R24+0x4] ;  /* 0x0000040018087984 */ /* 0x000fe80000000800 */
[----:B------:R-:W2:Y:S02]  /*15f0*/  LDS R9, [R44] ;  /* 0x000000002c097984 */ /* 0x000ea40000000800 */
[----:B--2---:R-:W-:-:S04]  /*1600*/  FADD R8, -R8, R9 ;  /* 0x0000000908087221 */ /* 0x004fc80000000100 */
[----:B------:R-:W-:-:S05]  /*1610*/  FMUL R8, R8, R8 ;  /* 0x0000000808087220 */ /* 0x000fca0000400000 */
[----:B------:R-:W2:Y:S02]  /*1620*/  SHFL.DOWN PT, R9, R8, 0x10, 0x1f ;  /* 0x0a001f0008097f89 */ /* 0x000ea400000e0000 */
[----:B--2---:R-:W-:-:S05]  /*1630*/  FADD R9, R8, R9 ;  /* 0x0000000908097221 */ /* 0x004fca0000000000 */
[----:B------:R-:W2:Y:S02]  /*1640*/  SHFL.DOWN PT, R10, R9, 0x8, 0x1f ;  /* 0x09001f00090a7f89 */ /* 0x000ea400000e0000 */
[----:B--2---:R-:W-:-:S05]  /*1650*/  FADD R10, R9, R10 ;  /* 0x0000000a090a7221 */ /* 0x004fca0000000000 */
[----:B------:R-:W2:Y:S02]  /*1660*/  SHFL.DOWN PT, R11, R10, 0x4, 0x1f ;  /* 0x08801f000a0b7f89 */ /* 0x000ea400000e0000 */
[----:B--2---:R-:W-:-:S05]  /*1670*/  FADD R11, R10, R11 ;  /* 0x0000000b0a0b7221 */ /* 0x004fca0000000000 */
[----:B------:R-:W2:Y:S02]  /*1680*/  SHFL.DOWN PT, R12, R11, 0x2, 0x1f ;  /* 0x08401f000b0c7f89 */ /* 0x000ea400000e0000 */
[----:B--2---:R-:W-:-:S05]  /*1690*/  FADD R12, R11, R12 ;  /* 0x0000000c0b0c7221 */ /* 0x004fca0000000000 */
[----:B0-----:R-:W0:Y:S02]  /*16a0*/  SHFL.DOWN PT, R13, R12, 0x1, 0x1f ;  /* 0x08201f000c0d7f89 */ /* 0x001e2400000e0000 */
        /* <DEDUP_REMOVED lines=16> */
.L_x_195:
[----:B--2---:R-:W-:-:S07]  /*17b0*/  FADD R15, R18, R11 ;  /* 0x0000000b120f7221 */ /* 0x004fce0000000000 */
.L_x_20:
[----:B------:R-:W-:Y:S05]  /*17c0*/  WARPSYNC.ALL ;  /* 0x0000000000007948 */ /* 0x000fea0003800000 */
[----:B------:R-:W-:Y:S06]  /*17d0*/  BAR.SYNC.DEFER_BLOCKING 0x0 ;  /* 0x0000000000007b1d */ /* 0x000fec0000010000 */
[----:B------:R-:W-:Y:S04]  /*17e0*/  BSSY.RECONVERGENT B0, `(.L_x_22) ;  /* 0x0000060000007945 */ /* 0x000fe80003800200 */
[----:B------:R-:W-:Y:S05]  /*17f0*/  @P3 BRA `(.L_x_23) ;  /* 0x0000000400783947 */ /* 0x000fea0003800000 */
[----:B--2---:R-:W-:Y:S01]  /*1800*/  FMUL R15, R15, R4 ;  /* 0x000000040f0f7220 */ /* 0x004fe20000400000 */
[----:B------:R-:W-:Y:S04]  /*1810*/  BSSY.RECONVERGENT B1, `(.L_x_24) ;  /* 0x000000d000017945 */ /* 0x000fe80003800200 */
[----:B------:R-:W-:-:S04]  /*1820*/  FMNMX R29, R15, 9.9999999747524270788e-07, !PT ;  /* 0x358637bd0f1d7809 */ /* 0x000fc80007800000 */
[----:B------:R-:W-:Y:S01]  /*1830*/  IADD3 R9, PT, PT, R29, -0xd000000, RZ ;  /* 0xf30000001d097810 */ /* 0x000fe20007ffe0ff */
[----:B------:R2:W3:Y:S03]  /*1840*/  MUFU.RSQ R8, R29 ;  /* 0x0000001d00087308 */ /* 0x0004e60000001400 */
[----:B------:R-:W-:-:S13]  /*1850*/  ISETP.GT.U32.AND P0, PT, R9, 0x727fffff, PT ;  /* 0x727fffff0900780c */ /* 0x000fda0003f04070 */
[----:B--2---:R-:W-:Y:S05]  /*1860*/  @!P0 BRA `(.L_x_25) ;  /* 0x00000000000c8947 */ /* 0x004fea0003800000 */
[----:B------:R-:W-:-:S07]  /*1870*/  MOV R50, 0x1890 ;  /* 0x0000189000327802 */ /* 0x000fce0000000f00 */
[----:B01-3--:R-:W-:Y:S05]  /*1880*/  CALL.REL.NOINC `($__internal_1_$__cuda_sm20_sqrt_rn_f32_slowpath) ;  /* 0x0000008400e87944 */ /* 0x00bfea0003c00000 */
[----:B------:R-:W-:Y:S05]  /*1890*/  BRA `(.L_x_26) ;  /* 0x0000000000107947 */ /* 0x000fea0003800000 */
.L_x_25:
[----:B---3--:R-:W-:Y:S01]  /*18a0*/  FMUL.FTZ R49, R29, R8 ;  /* 0x000000081d317220 */ /* 0x008fe20000410000 */
[----:B------:R-:W-:-:S03]  /*18b0*/  FMUL.FTZ R9, R8, 0.5 ;  /* 0x3f00000008097820 */ /* 0x000fc60000410000 */
[----:B------:R-:W-:-:S04]  /*18c0*/  FFMA R8, -R49, R49, R29 ;  /* 0x0000003131087223 */ /* 0x000fc8000000011d */
[----:B------:R-:W-:-:S07]  /*18d0*/  FFMA R49, R8, R9, R49 ;  /* 0x0000000908317223 */ /* 0x000fce0000000031 */
.L_x_26:
[----:B------:R-:W-:Y:S05]  /*18e0*/  BSYNC.RECONVERGENT B1 ;  /* 0x0000000000017941 */ /* 0x000fea0003800200 */
.L_x_24:
[----:B------:R-:W2:Y:S01]  /*18f0*/  LDCU UR4, c[0x0][0x430] ;  /* 0x00008600ff0477ac */ /* 0x000ea20008000800 */
[----:B------:R-:W3:Y:S01]  /*1900*/  S2UR UR5, SR_CgaCtaId ;  /* 0x00000000000579c3 */ /* 0x000ee20000008800 */
[----:B------:R-:W-:Y:S02]  /*1910*/  HFMA2 R11, -RZ, RZ, 1.875, 0 ;  /* 0x3f800000ff0b7431 */ /* 0x000fe400000001ff */
[----:B------:R-:W-:-:S05]  /*1920*/  FMUL R10, R49, 1.0599999427795410156 ;  /* 0x3f87ae14310a7820 */ /* 0x000fca0000400000 */
[----:B------:R-:W4:Y:S01]  /*1930*/  LDC.64 R8, c[0x0][0x3d8] ;  /* 0x0000f600ff087b82 */ /* 0x000f220000000a00 */
[----:B--2---:R-:W-:-:S09]  /*1940*/  UISETP.NE.AND UP0, UPT, UR4, 0x1, UPT ;  /* 0x000000010400788c */ /* 0x004fd2000bf05270 */
[----:B---3--:R-:W-:Y:S05]  /*1950*/  BRA.U !UP0, `(.L_x_27) ;  /* 0x0000000508007547 */ /* 0x008fea000b800000 */
[----:B------:R-:W-:-:S13]  /*1960*/  FSETP.NAN.AND P0, PT, |R0|, |R0|, PT ;  /* 0x400000000000720b */ /* 0x000fda0003f08200 */
[----:B------:R-:W-:Y:S01]  /*1970*/  @P0 FADD R11, R0, -0.20000000298023223877 ;  /* 0xbe4ccccd000b0421 */ /* 0x000fe20000000000 */
[----:B------:R-:W-:Y:S06]  /*1980*/  @P0 BRA `(.L_x_27) ;  /* 0x0000000000f40947 */ /* 0x000fec0003800000 */
[C---:B------:R-:W-:Y:S01]  /*1990*/  FMUL R11, |R0|.reuse, 16777216 ;  /* 0x4b800000000b7820 */ /* 0x040fe20000400200 */
[C---:B------:R-:W-:Y:S02]  /*19a0*/  FSETP.GEU.AND P0, PT, |R0|.reuse, 1.175494350822287508e-38, PT ;  /* 0x008000000000780b */ /* 0x040fe40003f0e200 */
[----:B------:R-:W-:Y:S02]  /*19b0*/  MOV R21, 0x3a2c32e4 ;  /* 0x3a2c32e400157802 */ /* 0x000fe40000000f00 */
[----:B------:R-:W-:Y:S02]  /*19c0*/  FSEL R11, R11, |R0|, !P0 ;  /* 0x400000000b0b7208 */ /* 0x000fe40004000000 */
[----:B------:R-:W-:Y:S02]  /*19d0*/  FSETP.NEU.AND P2, PT, |R0|, +INF , PT ;  /* 0x7f8000000000780b */ /* 0x000fe40003f4d200 */
[----:B------:R-:W-:-:S04]  /*19e0*/  IADD3 R12, PT, PT, R11, -0x3f3504f3, RZ ;  /* 0xc0cafb0d0b0c7810 */ /* 0x000fc80007ffe0ff */
[----:B------:R-:W-:-:S04]  /*19f0*/  LOP3.LUT R12, R12, 0xff800000, RZ, 0xc0, !PT ;  /* 0xff8000000c0c7812 */ /* 0x000fc800078ec0ff */
[-C--:B------:R-:W-:Y:S02]  /*1a00*/  IADD3 R11, PT, PT, R11, -R12.reuse, RZ ;  /* 0x8000000c0b0b7210 */ /* 0x080fe40007ffe0ff */
[----:B------:R-:W-:Y:S01]  /*1a10*/  I2FP.F32.S32 R12, R12 ;  /* 0x0000000c000c7245 */ /* 0x000fe20000201400 */
[----:B------:R-:W-:Y:S02]  /*1a20*/  @!P2 FADD R0, R0, R0 ;  /* 0x000000000000a221 */ /* 0x000fe40000000000 */
[C---:B------:R-:W-:Y:S01]  /*1a30*/  FADD R14, R11.reuse, 1 ;  /* 0x3f8000000b0e7421 */ /* 0x040fe20000000000 */
[----:B0-----:R-:W-:Y:S01]  /*1a40*/  FADD R13, R11, -1 ;  /* 0xbf8000000b0d7421 */ /* 0x001fe20000000000 */
[----:B------:R-:W-:-:S03]  /*1a50*/  FSEL R11, RZ, -24, P0 ;  /* 0xc1c00000ff0b7808 */ /* 0x000fc60000000000 */
[----:B------:R-:W-:Y:S01]  /*1a60*/  FADD R15, R13, R13 ;  /* 0x0000000d0d0f7221 */ /* 0x000fe20000000000 */
[----:B------:R-:W0:Y:S01]  /*1a70*/  MUFU.RCP R14, R14 ;  /* 0x0000000e000e7308 */ /* 0x000e220000001000 */
[----:B------:R-:W-:Y:S02]  /*1a80*/  FFMA R11, R12, 1.1920928955078125e-07, R11 ;  /* 0x340000000c0b7823 */ /* 0x000fe4000000000b */
[----:B0-----:R-:W-:-:S04]  /*1a90*/  FMUL R18, R14, R15 ;  /* 0x0000000f0e127220 */ /* 0x001fc80000400000 */
[----:B------:R-:W-:Y:S01]  /*1aa0*/  FADD R15, R13, -R18 ;  /* 0x800000120d0f7221 */ /* 0x000fe20000000000 */
[CC--:B------:R-:W-:Y:S01]  /*1ab0*/  FMUL R12, R18.reuse, R18.reuse ;  /* 0x00000012120c7220 */ /* 0x0c0fe20000400000 */
[----:B------:R-:W-:Y:S02]  /*1ac0*/  FFMA R26, R18, 1.4426950216293334961, R11 ;  /* 0x3fb8aa3b121a7823 */ /* 0x000fe4000000000b */
[----:B------:R-:W-:Y:S01]  /*1ad0*/  FADD R24, R15, R15 ;  /* 0x0000000f0f187221 */ /* 0x000fe20000000000 */
[C---:B------:R-:W-:Y:S01]  /*1ae0*/  FFMA R15, R12.reuse, R21, 0.0032181653659790754318 ;  /* 0x3b52e7db0c0f7423 */ /* 0x040fe20000000015 */
[----:B------:R-:W-:Y:S02]  /*1af0*/  FADD R11, R11, -R26 ;  /* 0x8000001a0b0b7221 */ /* 0x000fe40000000000 */
[----:B------:R-:W-:Y:S01]  /*1b00*/  FFMA R13, R13, -R18, R24 ;  /* 0x800000120d0d7223 */ /* 0x000fe20000000018 */
[----:B------:R-:W-:Y:S01]  /*1b10*/  FFMA R15, R12, R15, 0.018033718690276145935 ;  /* 0x3c93bb730c0f7423 */ /* 0x000fe2000000000f */
[----:B------:R-:W-:-:S02]  /*1b20*/  FFMA R24, R18, 1.4426950216293334961, R11 ;  /* 0x3fb8aa3b12187823 */ /* 0x000fc4000000000b */
[----:B------:R-:W-:Y:S01]  /*1b30*/  FMUL R13, R14, R13 ;  /* 0x0000000d0e0d7220 */ /* 0x000fe20000400000 */
[----:B------:R-:W-:-:S03]  /*1b40*/  FFMA R15, R12, R15, 0.12022458761930465698 ;  /* 0x3df6384f0c0f7423 */ /* 0x000fc6000000000f */
[----:B------:R-:W-:Y:S01]  /*1b50*/  FFMA R11, R13, 1.4426950216293334961, R24 ;  /* 0x3fb8aa3b0d0b7823 */ /* 0x000fe20000000018 */
[----:B------:R-:W-:-:S03]  /*1b60*/  FMUL R15, R12, R15 ;  /* 0x0000000f0c0f7220 */ /* 0x000fc60000400000 */
[----:B------:R-:W-:Y:S01]  /*1b70*/  FFMA R14, R18, 1.9251366722983220825e-08, R11 ;  /* 0x32a55e34120e7823 */ /* 0x000fe2000000000b */
[----:B------:R-:W-:-:S04]  /*1b80*/  FMUL R12, R15, 3 ;  /* 0x404000000f0c7820 */ /* 0x000fc80000400000 */
[----:B------:R-:W-:Y:S01]  /*1b90*/  FFMA R12, R13, R12, R14 ;  /* 0x0000000c0d0c7223 */ /* 0x000fe2000000000e */
[----:B------:R-:W-:-:S03]  /*1ba0*/  HFMA2 R14, -RZ, RZ, 0.64013671875, -15.109375 ;  /* 0x391fcb8eff0e7431 */ /* 0x000fc600000001ff */
[----:B------:R-:W-:-:S04]  /*1bb0*/  FFMA R15, R18, R15, R12 ;  /* 0x0000000f120f7223 */ /* 0x000fc8000000000c */
[----:B------:R-:W-:-:S04]  /*1bc0*/  FADD R11, R26, R15 ;  /* 0x0000000f1a0b7221 */ /* 0x000fc80000000000 */
[----:B------:R-:W-:Y:S01]  /*1bd0*/  FMUL R12, R11, -0.20000000298023223877 ;  /* 0xbe4ccccd0b0c7820 */ /* 0x000fe20000400000 */
[----:B------:R-:W-:-:S03]  /*1be0*/  FADD R26, -R26, R11 ;  /* 0x0000000b1a1a7221 */ /* 0x000fc60000000100 */
[----:B------:R-:W0:Y:S01]  /*1bf0*/  FRND R13, R12 ;  /* 0x0000000c000d7307 */ /* 0x000e220000201000 */
[----:B------:R-:W-:Y:S01]  /*1c00*/  FADD R26, R15, -R26 ;  /* 0x8000001a0f1a7221 */ /* 0x000fe20000000000 */
[----:B------:R-:W-:Y:S01]  /*1c10*/  FFMA R11, R11, -0.20000000298023223877, -R12 ;  /* 0xbe4ccccd0b0b7823 */ /* 0x000fe2000000080c */
[----:B------:R-:W-:-:S03]  /*1c20*/  FSETP.GT.AND P1, PT, |R12|, 152, PT ;  /* 0x431800000c00780b */ /* 0x000fc60003f24200 */
[----:B------:R-:W-:Y:S01]  /*1c30*/  FFMA R26, R26, -0.20000000298023223877, R11 ;  /* 0xbe4ccccd1a1a7823 */ /* 0x000fe2000000000b */
[----:B0-----:R-:W-:Y:S01]  /*1c40*/  FADD R11, R12, -R13 ;  /* 0x8000000d0c0b7221 */ /* 0x001fe20000000000 */
[----:B------:R-:W-:-:S03]  /*1c50*/  FSETP.GT.AND P0, PT, R13, RZ, PT ;  /* 0x000000ff0d00720b */ /* 0x000fc60003f04000 */
[----:B------:R-:W-:Y:S01]  /*1c60*/  FADD R11, R11, R26 ;  /* 0x0000001a0b0b7221 */ /* 0x000fe20000000000 */
[----:B------:R-:W-:Y:S02]  /*1c70*/  SEL R13, RZ, 0x83000000, P0 ;  /* 0x83000000ff0d7807 */ /* 0x000fe40000000000 */
[----:B------:R-:W-:Y:S01]  /*1c80*/  FSETP.GEU.AND P0, PT, R12, RZ, PT ;  /* 0x000000ff0c00720b */ /* 0x000fe20003f0e000 */
[----:B------:R-:W-:Y:S01]  /*1c90*/  FFMA R14, R11, R14, 0.0013391353422775864601 ;  /* 0x3aaf85ed0b0e7423 */ /* 0x000fe2000000000e */
[----:B------:R-:W-:-:S03]  /*1ca0*/  IADD3 R15, PT, PT, R13, 0x7f000000, RZ ;  /* 0x7f0000000d0f7810 */ /* 0x000fc60007ffe0ff */
[C---:B------:R-:W-:Y:S02]  /*1cb0*/  FFMA R18, R11.reuse, R14, 0.0096188392490148544312 ;  /* 0x3c1d98560b127423 */ /* 0x040fe4000000000e */
[----:B------:R-:W0:Y:S02]  /*1cc0*/  F2I.NTZ R14, R12 ;  /* 0x0000000c000e7305 */ /* 0x000e240000203100 */
[----:B------:R-:W-:-:S04]  /*1cd0*/  FFMA R18, R11, R18, 0.055503588169813156128 ;  /* 0x3d6357bb0b127423 */ /* 0x000fc80000000012 */
[----:B------:R-:W-:-:S04]  /*1ce0*/  FFMA R18, R11, R18, 0.24022644758224487305 ;  /* 0x3e75fdec0b127423 */ /* 0x000fc80000000012 */
[----:B------:R-:W-:-:S04]  /*1cf0*/  FFMA R18, R11, R18, 0.69314718246459960938 ;  /* 0x3f3172180b127423 */ /* 0x000fc80000000012 */
[----:B------:R-:W-:Y:S01]  /*1d00*/  FFMA R18, R11, R18, 1 ;  /* 0x3f8000000b127423 */ /* 0x000fe20000000012 */
[----:B0-----:R-:W-:Y:S02]  /*1d10*/  LEA R14, R14, -R13, 0x17 ;  /* 0x8000000d0e0e7211 */ /* 0x001fe400078eb8ff */
[----:B------:R-:W-:Y:S01]  /*1d20*/  FSEL R11, RZ, +INF , !P0 ;  /* 0x7f800000ff0b7808 */ /* 0x000fe20004000000 */
[----:B------:R-:W-:-:S04]  /*1d30*/  FMUL R15, R15, R18 ;  /* 0x000000120f0f7220 */ /* 0x000fc80000400000 */
[----:B------:R-:W-:Y:S01]  /*1d40*/  @!P1 FMUL R11, R14, R15 ;  /* 0x0000000f0e0b9220 */ /* 0x000fe20000400000 */
[----:B------:R-:W-:-:S07]  /*1d50*/  @!P2 LOP3.LUT R11, R0, 0x7f800000, RZ, 0x3c, !PT ;  /* 0x7f800000000ba812 */ /* 0x000fce00078e3cff */
.L_x_27:
[----:B------:R-:W-:Y:S01]  /*1d60*/  FMUL R10, R10, R11 ;  /* 0x0000000b0a0a7220 */ /* 0x000fe20000400000 */
[----:B------:R-:W-:Y:S02]  /*1d70*/  UMOV UR4, 0x400 ;  /* 0x0000040000047882 */ /* 0x000fe40000000000 */
[----:B------:R-:W-:Y:S02]  /*1d80*/  ULEA UR4, UR5, UR4, 0x18 ;  /* 0x0000000405047291 */ /* 0x000fe4000f8ec0ff */
[----:B------:R-:W-:-:S04]  /*1d90*/  FMNMX R10, R10, 0.050000000745058059692, !PT ;  /* 0x3d4ccccd0a0a7809 */ /* 0x000fc80007800000 */
[----:B------:R-:W-:Y:S02]  /*1da0*/  MOV R24, UR4 ;  /* 0x0000000400187c02 */ /* 0x000fe40008000f00 */
[----:B------:R-:W-:-:S05]  /*1db0*/  FMNMX R11, R10, 2, PT ;  /* 0x400000000a0b7809 */ /* 0x000fca0003800000 */
[----:B------:R3:W-:Y:S04]  /*1dc0*/  STS [R24], R11 ;  /* 0x0000000b18007388 */ /* 0x0007e80000000800 */
[----:B----4-:R3:W-:Y:S02]  /*1dd0*/  STG.E desc[UR14][R8.64], R11 ;  /* 0x0000000b08007986 */ /* 0x0107e4000c10190e */
.L_x_23:
[----:B------:R-:W-:Y:S05]  /*1de0*/  BSYNC.RECONVERGENT B0 ;  /* 0x0000000000007941 */ /* 0x000fea0003800200 */
.L_x_22:
[----:B------:R-:W-:Y:S06]  /*1df0*/  BAR.SYNC.DEFER_BLOCKING 0x0 ;  /* 0x0000000000007b1d */ /* 0x000fec0000010000 */
[----:B------:R-:W-:Y:S01]  /*1e00*/  BSSY.RECONVERGENT B1, `(.L_x_28) ;  /* 0x000000f000017945 */ /* 0x000fe20003800200 */
[----:B------:R-:W4:Y:S02]  /*1e10*/  LDS R0, [R24] ;  /* 0x0000000018007984 */ /* 0x000f240000000800 */
[----:B----4-:R-:W-:-:S05]  /*1e20*/  FMUL R0, R0, R0 ;  /* 0x0000000000007220 */ /* 0x010fca0000400000 */
[----:B---3--:R-:W-:-:S04]  /*1e30*/  IADD3 R8, PT, PT, R0, 0x1800000, RZ ;  /* 0x0180000000087810 */ /* 0x008fc80007ffe0ff */
[----:B------:R-:W-:-:S04]  /*1e40*/  LOP3.LUT R8, R8, 0x7f800000, RZ, 0xc0, !PT ;  /* 0x7f80000008087812 */ /* 0x000fc800078ec0ff */
[----:B------:R-:W-:-:S13]  /*1e50*/  ISETP.GT.U32.AND P0, PT, R8, 0x1ffffff, PT ;  /* 0x01ffffff0800780c */ /* 0x000fda0003f04070 */
[----:B------:R-:W-:Y:S05]  /*1e60*/  @P0 BRA `(.L_x_29) ;  /* 0x0000000000100947 */ /* 0x000fea0003800000 */
[----:B------:R-:W-:-:S07]  /*1e70*/  MOV R28, 0x1e90 ;  /* 0x00001e90001c7802 */ /* 0x000fce0000000f00 */
[----:B012---:R-:W-:Y:S05]  /*1e80*/  CALL.REL.NOINC `($__internal_0_$__cuda_sm20_rcp_rn_f32_slowpath) ;  /* 0x0000007c00947944 */ /* 0x007fea0003c00000 */
[----:B------:R-:W-:Y:S01]  /*1e90*/  MOV R21, R51 ;  /* 0x0000003300157202 */ /* 0x000fe20000000f00 */
[----:B------:R-:W-:Y:S06]  /*1ea0*/  BRA `(.L_x_30) ;  /* 0x0000000000107947 */ /* 0x000fec0003800000 */
.L_x_29:
[----:B------:R-:W3:Y:S02]  /*1eb0*/  MUFU.RCP R21, R0 ;  /* 0x0000000000157308 */ /* 0x000ee40000001000 */
[----:B---3--:R-:W-:-:S04]  /*1ec0*/  FFMA R8, R0, R21, -1 ;  /* 0xbf80000000087423 */ /* 0x008fc80000000015 */
[----:B------:R-:W-:-:S04]  /*1ed0*/  FADD.FTZ R8, -R8, -RZ ;  /* 0x800000ff08087221 */ /* 0x000fc80000010100 */
[----:B------:R-:W-:-:S07]  /*1ee0*/  FFMA R21, R21, R8, R21 ;  /* 0x0000000815157223 */ /* 0x000fce0000000015 */
.L_x_30:
[----:B------:R-:W-:Y:S05]  /*1ef0*/  BSYNC.RECONVERGENT B1 ;  /* 0x0000000000017941 */ /* 0x000fea0003800200 */
.L_x_28:
[----:B------:R-:W3:Y:S01]  /*1f00*/  LDC R10, c[0x0][0x428] ;  /* 0x00010a00ff0a7b82 */ /* 0x000ee20000000800 */
[----:B------:R-:W-:-:S07]  /*1f10*/  MOV R47, RZ ;  /* 0x000000ff002f7202 */ /* 0x000fce0000000f00 */
[----:B------:R-:W4:Y:S08]  /*1f20*/  LDC R29, c[0x0][0x424] ;  /* 0x00010900ff1d7b82 */ /* 0x000f300000000800 */
[----:B--2---:R-:W2:Y:S01]  /*1f30*/  LDC.64 R14, c[0x0][0x398] ;  /* 0x0000e600ff0e7b82 */ /* 0x004ea20000000a00 */
[----:B---3--:R-:W-:-:S04]  /*1f40*/  IABS R11, R10 ;  /* 0x0000000a000b7213 */ /* 0x008fc80000000000 */
[----:B------:R-:W3:Y:S01]  /*1f50*/  I2F.RP R0, R11 ;  /* 0x0000000b00007306 */ /* 0x000ee20000209400 */
[----:B--2---:R-:W-:-:S07]  /*1f60*/  IMAD.WIDE.U32 R14, R5, 0x4, R14 ;  /* 0x00000004050e7825 */ /* 0x004fce00078e000e */
[----:B---3--:R-:W2:Y:S02]  /*1f70*/  MUFU.RCP R0, R0 ;  /* 0x0000000000007308 */ /* 0x008ea40000001000 */
[----:B--2---:R-:W-:-:S06]  /*1f80*/  IADD3 R8, PT, PT, R0, 0xffffffe, RZ ;  /* 0x0ffffffe00087810 */ /* 0x004fcc0007ffe0ff */
[----:B------:R2:W3:Y:S02]  /*1f90*/  F2I.FTZ.U32.TRUNC.NTZ R9, R8 ;  /* 0x0000000800097305 */ /* 0x0004e4000021f000 */
[----:B--2---:R-:W-:Y:S01]  /*1fa0*/  HFMA2 R8, -RZ, RZ, 0, 0 ;  /* 0x00000000ff087431 */ /* 0x004fe200000001ff */
[----:B---3--:R-:W-:-:S05]  /*1fb0*/  IADD3 R12, PT, PT, RZ, -R9, RZ ;  /* 0x80000009ff0c7210 */ /* 0x008fca0007ffe0ff */
[----:B0-----:R-:W-:Y:S01]  /*1fc0*/  IMAD R13, R12, R11, RZ ;  /* 0x0000000b0c0d7224 */ /* 0x001fe200078e02ff */
[----:B----4-:R-:W-:-:S03]  /*1fd0*/  IABS R12, R29 ;  /* 0x0000001d000c7213 */ /* 0x010fc60000000000 */
[----:B------:R-:W-:-:S06]  /*1fe0*/  IMAD.HI.U32 R9, R9, R13, R8 ;  /* 0x0000000d09097227 */ /* 0x000fcc00078e0008 */
[----:B------:R-:W-:-:S05]  /*1ff0*/  IMAD.HI.U32 R18, R9, R12, RZ ;  /* 0x0000000c09127227 */ /* 0x000fca00078e00ff */
[----:B------:R-:W-:-:S05]  /*2000*/  IADD3 R0, PT, PT, -R18, RZ, RZ ;  /* 0x000000ff12007210 */ /* 0x000fca0007ffe1ff */
[----:B------:R-:W-:-:S05]  /*2010*/  IMAD R0, R11, R0, R12 ;  /* 0x000000000b007224 */ /* 0x000fca00078e020c */
[----:B------:R-:W-:-:S13]  /*2020*/  ISETP.GT.U32.AND P1, PT, R11, R0, PT ;  /* 0x000000000b00720c */ /* 0x000fda0003f24070 */
[-C--:B------:R-:W-:Y:S02]  /*2030*/  @!P1 IADD3 R0, PT, PT, R0, -R11.reuse, RZ ;  /* 0x8000000b00009210 */ /* 0x080fe40007ffe0ff */
[----:B------:R-:W-:Y:S02]  /*2040*/  @!P1 IADD3 R18, PT, PT, R18, 0x1, RZ ;  /* 0x0000000112129810 */ /* 0x000fe40007ffe0ff */
[----:B------:R-:W-:Y:S02]  /*2050*/  ISETP.GE.U32.AND P0, PT, R0, R11, PT ;  /* 0x0000000b0000720c */ /* 0x000fe40003f06070 */
[----:B------:R-:W-:Y:S02]  /*2060*/  LOP3.LUT R0, R29, R10, RZ, 0x3c, !PT ;  /* 0x0000000a1d007212 */ /* 0x000fe400078e3cff */
[----:B------:R-:W-:Y:S02]  /*2070*/  ISETP.NE.AND P1, PT, R10, RZ, PT ;  /* 0x000000ff0a00720c */ /* 0x000fe40003f25270 */
[----:B------:R-:W-:-:S07]  /*2080*/  ISETP.GE.AND P2, PT, R0, RZ, PT ;  /* 0x000000ff0000720c */ /* 0x000fce0003f46270 */
[----:B------:R-:W-:Y:S02]  /*2090*/  @P0 IADD3 R18, PT, PT, R18, 0x1, RZ ;  /* 0x0000000112120810 */ /* 0x000fe40007ffe0ff */
[----:B------:R-:W-:-:S04]  /*20a0*/  ISETP.GE.AND P0, PT, R10, 0x1, PT ;  /* 0x000000010a00780c */ /* 0x000fc80003f06270 */
[----:B------:R-:W-:Y:S02]  /*20b0*/  @!P2 IADD3 R18, PT, PT, -R18, RZ, RZ ;  /* 0x000000ff1212a210 */ /* 0x000fe40007ffe1ff */
[----:B------:R-:W-:-:S07]  /*20c0*/  @!P1 LOP3.LUT R18, RZ, R10, RZ, 0x33, !PT ;  /* 0x0000000aff129212 */ /* 0x000fce00078e33ff */
[----:B------:R-:W-:Y:S05]  /*20d0*/  @!P0 BRA `(.L_x_31) ;  /* 0x0000005c00548947 */ /* 0x000fea0003800000 */
[----:B------:R-:W0:Y:S01]  /*20e0*/  LDC R0, c[0x0][0x3ec] ;  /* 0x0000fb00ff007b82 */ /* 0x000e220000000800 */
[----:B------:R-:W-:-:S07]  /*20f0*/  FADD R13, R21, R21 ;  /* 0x00000015150d7221 */ /* 0x000fce0000000000 */
[----:B------:R-:W2:Y:S08]  /*2100*/  LDC.64 R38, c[0x0][0x390] ;  /* 0x0000e400ff267b82 */ /* 0x000eb00000000a00 */
[----:B------:R-:W3:Y:S01]  /*2110*/  LDC.64 R40, c[0x0][0x3a0] ;  /* 0x0000e800ff287b82 */ /* 0x000ee20000000a00 */
[----:B0-----:R-:W-:-:S05]  /*2120*/  FMUL R0, R0, R0 ;  /* 0x0000000000007220 */ /* 0x001fca0000400000 */
[----:B------:R-:W-:Y:S01]  /*2130*/  IADD3 R8, PT, PT, R0, 0x1800000, RZ ;  /* 0x0180000000087810 */ /* 0x000fe20007ffe0ff */
[----:B--2---:R-:W-:-:S03]  /*2140*/  IMAD.WIDE.U32 R38, R5, 0x4, R38 ;  /* 0x0000000405267825 */ /* 0x004fc600078e0026 */
[----:B------:R-:W-:-:S04]  /*2150*/  LOP3.LUT R8, R8, 0x7f800000, RZ, 0xc0, !PT ;  /* 0x7f80000008087812 */ /* 0x000fc800078ec0ff */
[----:B------:R-:W-:Y:S01]  /*2160*/  ISETP.GT.U32.AND P0, PT, R8, 0x1ffffff, PT ;  /* 0x01ffffff0800780c */ /* 0x000fe20003f04070 */
[----:B---3--:R-:W-:-:S12]  /*2170*/  IMAD.WIDE.U32 R40, R5, 0x4, R40 ;  /* 0x0000000405287825 */ /* 0x008fd800078e0028 */
[----:B------:R-:W-:Y:S05]  /*2180*/  @P0 BRA `(.L_x_32) ;  /* 0x0000000000100947 */ /* 0x000fea0003800000 */
[----:B------:R-:W-:-:S07]  /*2190*/  MOV R28, 0x21b0 ;  /* 0x000021b0001c7802 */ /* 0x000fce0000000f00 */
[----:B-1----:R-:W-:Y:S05]  /*21a0*/  CALL.REL.NOINC `($__internal_0_$__cuda_sm20_rcp_rn_f32_slowpath) ;  /* 0x0000007800cc7944 */ /* 0x002fea0003c00000 */
[----:B------:R-:W-:Y:S01]  /*21b0*/  MOV R12, R51 ;  /* 0x00000033000c7202 */ /* 0x000fe20000000f00 */
[----:B------:R-:W-:Y:S06]  /*21c0*/  BRA `(.L_x_33) ;  /* 0x0000000000107947 */ /* 0x000fec0003800000 */
.L_x_32:
[----:B------:R-:W0:Y:S02]  /*21d0*/  MUFU.RCP R9, R0 ;  /* 0x0000000000097308 */ /* 0x000e240000001000 */
[----:B0-----:R-:W-:-:S04]  /*21e0*/  FFMA R8, R0, R9, -1 ;  /* 0xbf80000000087423 */ /* 0x001fc80000000009 */
[----:B------:R-:W-:-:S04]  /*21f0*/  FADD.FTZ R8, -R8, -RZ ;  /* 0x800000ff08087221 */ /* 0x000fc80000010100 */
[----:B------:R-:W-:-:S07]  /*2200*/  FFMA R12, R9, R8, R9 ;  /* 0x00000008090c7223 */ /* 0x000fce0000000009 */
.L_x_33:
[----:B------:R-:W0:Y:S01]  /*2210*/  LDCU UR5, c[0x0][0x3f0] ;  /* 0x00007e00ff0577ac */ /* 0x000e220008000800 */
[----:B------:R-:W2:Y:S01]  /*2220*/  LDC R11, c[0x0][0x42c] ;  /* 0x00010b00ff0b7b82 */ /* 0x000ea20000000800 */
[----:B------:R-:W-:Y:S01]  /*2230*/  FMUL.RZ R0, R6, 0.15915493667125701904 ;  /* 0x3e22f98306007820 */ /* 0x000fe2000040c000 */
[----:B------:R-:W-:Y:S01]  /*2240*/  MOV R47, RZ ;  /* 0x000000ff002f7202 */ /* 0x000fe20000000f00 */
[----:B------:R-:W3:Y:S01]  /*2250*/  LDCU UR11, c[0x0][0x430] ;  /* 0x00008600ff0b77ac */ /* 0x000ee20008000800 */
[----:B------:R-:W-:Y:S02]  /*2260*/  MOV R24, R20 ;  /* 0x0000001400187202 */ /* 0x000fe40000000f00 */
[----:B------:R-:W-:Y:S01]  /*2270*/  MOV R26, R22 ;  /* 0x00000016001a7202 */ /* 0x000fe20000000f00 */
[----:B------:R-:W4:Y:S01]  /*2280*/  MUFU.COS R0, R0 ;  /* 0x0000000000007308 */ /* 0x000f220000000000 */
[----:B------:R-:W5:Y:S01]  /*2290*/  LDC R9, c[0x0][0x3e8] ;  /* 0x0000fa00ff097b82 */ /* 0x000f620000000800 */
[----:B------:R-:W1:Y:S07]  /*22a0*/  LDCU UR4, c[0x0][0x3b0] ;  /* 0x00007600ff0477ac */ /* 0x000e6e0008000800 */
[----:B------:R-:W1:Y:S01]  /*22b0*/  LDC R8, c[0x0][0x3f8] ;  /* 0x0000fe00ff087b82 */ /* 0x000e620000000800 */
[----:B0-----:R-:W-:Y:S01]  /*22c0*/  FADD R10, R7, -UR5 ;  /* 0x80000005070a7e21 */ /* 0x001fe20008000000 */
[----:B------:R-:W-:Y:S01]  /*22d0*/  HFMA2 R7, -RZ, RZ, 2, 0 ;  /* 0x40000000ff077431 */ /* 0x000fe200000001ff */
[----:B---3--:R-:W-:-:S02]  /*22e0*/  ULOP3.LUT UR10, UR11, 0x7ffffff8, URZ, 0xc0, !UPT ;  /* 0x7ffffff80b0a7892 */ /* 0x008fc4000f8ec0ff */
[----:B------:R-:W-:Y:S01]  /*22f0*/  ULOP3.LUT UR11, UR11, 0x7, URZ, 0xc0, !UPT ;  /* 0x000000070b0b7892 */ /* 0x000fe2000f8ec0ff */
[----:B--2---:R-:W-:Y:S01]  /*2300*/  ISETP.NE.AND P0, PT, R11, 0x1, PT ;  /* 0x000000010b00780c */ /* 0x004fe20003f05270 */
[----:B------:R-:W-:Y:S02]  /*2310*/  HFMA2 R11, -RZ, RZ, 0, 0 ;  /* 0x00000000ff0b7431 */ /* 0x000fe400000001ff */
[----:B----4-:R-:W-:Y:S01]  /*2320*/  FMUL R27, R0, R27 ;  /* 0x0000001b001b7220 */ /* 0x010fe20000400000 */
[----:B------:R-:W-:Y:S01]  /*2330*/  FSEL R7, R7, -2, !P0 ;  /* 0xc000000007077808 */ /* 0x000fe20004000000 */
[----:B-----5:R-:W-:Y:S01]  /*2340*/  FFMA R10, R10, R9, UR5 ;  /* 0x000000050a0a7e23 */ /* 0x020fe20008000009 */
[----:B------:R-:W-:Y:S01]  /*2350*/  MOV R9, RZ ;  /* 0x000000ff00097202 */ /* 0x000fe20000000f00 */
[----:B-1----:R-:W-:Y:S01]  /*2360*/  FADD R8, -R8, UR4 ;  /* 0x0000000408087e21 */ /* 0x002fe20008000100 */
[----:B------:R-:W-:-:S06]  /*2370*/  UMOV UR4, URZ ;  /* 0x000000ff00047c82 */ /* 0x000fcc0008000000 */
.L_x_164:
[----:B0-----:R-:W0:Y:S01]  /*2380*/  LDC R31, c[0x0][0x428] ;  /* 0x00010a00ff1f7b82 */ /* 0x001e220000000800 */
[----:B------:R-:W-:Y:S01]  /*2390*/  IADD3 R0, PT, PT, -R18, RZ, RZ ;  /* 0x000000ff12007210 */ /* 0x000fe20007ffe1ff */
[----:B------:R-:W-:-:S04]  /*23a0*/  UIMAD.WIDE.U32 UR6, UR4, -0x55555555, URZ ;  /* 0xaaaaaaab040678a5 */ /* 0x000fc8000f8e00ff */
[----:B------:R-:W-:Y:S02]  /*23b0*/  USHF.R.U32.HI UR7, URZ, 0x1, UR7 ;  /* 0x00000001ff077899 */ /* 0x000fe40008011607 */
[----:B-1----:R-:W1:Y:S02]  /*23c0*/  LDC R6, c[0x0][0x424] ;  /* 0x00010900ff067b82 */ /* 0x002e640000000800 */
[----:B------:R-:W-:-:S04]  /*23d0*/  UIMAD UR7, UR7, -0x3, UR4 ;  /* 0xfffffffd070778a4 */ /* 0x000fc8000f8e0204 */
[----:B------:R-:W-:-:S04]  /*23e0*/  USHF.L.U32 UR7, UR7, 0x2, URZ ;  /* 0x0000000207077899 */ /* 0x000fc800080006ff */
[----:B------:R-:W-:Y:S02]  /*23f0*/  UISETP.EQ.AND UP0, UPT, UR7, URZ, UPT ;  /* 0x000000ff0700728c */ /* 0x000fe4000bf02270 */
[----:B------:R-:W-:Y:S02]  /*2400*/  UISETP.EQ.AND UP1, UPT, UR7, 0x4, UPT ;  /* 0x000000040700788c */ /* 0x000fe4000bf22270 */
[----:B------:R-:W-:Y:S01]  /*2410*/  UISETP.EQ.AND UP2, UPT, UR7, 0x8, UPT ;  /* 0x000000080700788c */ /* 0x000fe2000bf42270 */
[----:B0-----:R-:W-:-:S04]  /*2420*/  IADD3 R28, PT, PT, R31, -0x1, RZ ;  /* 0xffffffff1f1c7810 */ /* 0x001fc80007ffe0ff */
[----:B------:R-:W-:Y:S01]  /*2430*/  ISETP.NE.AND P0, PT, R28, UR4, PT ;  /* 0x000000041c007c0c */ /* 0x000fe2000bf05270 */
[----:B------:R-:W-:Y:S01]  /*2440*/  UIADD3 UR4, UPT, UPT, UR4, 0x1, URZ ;  /* 0x0000000104047890 */ /* 0x000fe2000fffe0ff */
[----:B------:R-:W-:Y:S01]  /*2450*/  @UP0 UMOV UR16, 0x3e99999a ;  /* 0x3e99999a00100882 */ /* 0x000fe20000000000 */
[C---:B-1----:R-:W-:Y:S01]  /*2460*/  IMAD R0, R31.reuse, R0, R6 ;  /* 0x000000001f007224 */ /* 0x042fe200078e0206 */
[----:B------:R-:W-:Y:S02]  /*2470*/  @UP1 UMOV UR16, 0x3f266666 ;  /* 0x3f26666600101882 */ /* 0x000fe40000000000 */
[----:B------:R-:W-:Y:S01]  /*2480*/  @UP2 UMOV UR16, 0x3f800000 ;  /* 0x3f80000000102882 */ /* 0x000fe20000000000 */
[----:B------:R-:W-:Y:S02]  /*2490*/  ISETP.NE.AND P2, PT, R31, UR4, PT ;  /* 0x000000041f007c0c */ /* 0x000fe4000bf45270 */
[----:B------:R-:W-:-:S04]  /*24a0*/  SEL R29, R0, RZ, !P0 ;  /* 0x000000ff001d7207 */ /* 0x000fc80004000000 */
[----:B------:R-:W-:-:S04]  /*24b0*/  IADD3 R6, PT, PT, R18, R29, RZ ;  /* 0x0000001d12067210 */ /* 0x000fc80007ffe0ff */
[----:B------:R-:W-:-:S13]  /*24c0*/  ISETP.GE.AND P0, PT, R6, 0x1, PT ;  /* 0x000000010600780c */ /* 0x000fda0003f06270 */
[----:B--2345:R-:W-:Y:S05]  /*24d0*/  @!P0 BRA `(.L_x_34) ;  /* 0x00000058004c8947 */ /* 0x03cfea0003800000 */
[----:B------:R-:W-:Y:S01]  /*24e0*/  IADD3 R9, PT, PT, R11, R6, RZ ;  /* 0x000000060b097210 */ /* 0x000fe20007ffe0ff */
[----:B------:R-:W-:-:S06]  /*24f0*/  UMOV UR5, URZ ;  /* 0x000000ff00057c82 */ /* 0x000fcc0008000000 */
.L_x_163:
[----:B------:R-:W-:Y:S02]  /*2500*/  HFMA2 R29, -RZ, RZ, 0.96630859375, -0.0022525787353515625 ;  /* 0x3bbb989dff1d7431 */ /* 0x000fe400000001ff */
[----:B------:R-:W-:Y:S01]  /*2510*/  FMUL R30, R45, 0.5 ;  /* 0x3f0000002d1e7820 */ /* 0x000fe20000400000 */
[----:B------:R-:W-:Y:S01]  /*2520*/  MOV R31, 0x437c0000 ;  /* 0x437c0000001f7802 */ /* 0x000fe20000000f00 */
[----:B0-----:R-:W0:Y:S01]  /*2530*/  LDCU UR6, c[0x0][0x424] ;  /* 0x00008480ff0677ac */ /* 0x001e220008000800 */
[----:B------:R-:W-:Y:S01]  /*2540*/  IADD3 R11, PT, PT, R11, 0x1, RZ ;  /* 0x000000010b0b7810 */ /* 0x000fe20007ffe0ff */
[----:B------:R-:W-:Y:S01]  /*2550*/  BSSY.RECONVERGENT B0, `(.L_x_35) ;  /* 0x0000017000007945 */ /* 0x000fe20003800200 */
[----:B------:R-:W-:-:S04]  /*2560*/  FFMA.SAT R0, R30, R29, 0.5 ;  /* 0x3f0000001e007423 */ /* 0x000fc8000000201d */
[----:B------:R-:W-:Y:S01]  /*2570*/  FFMA.RM R0, R0, R31, 12582913 ;  /* 0x4b40000100007423 */ /* 0x000fe2000000401f */
[----:B------:R-:W-:-:S03]  /*2580*/  FADD R31, R45, -R10 ;  /* 0x8000000a2d1f7221 */ /* 0x000fc60000000000 */
[C---:B------:R-:W-:Y:S01]  /*2590*/  FADD R29, R0.reuse, -12583039 ;  /* 0xcb40007f001d7421 */ /* 0x040fe20000000000 */
[----:B------:R-:W-:Y:S02]  /*25a0*/  SHF.L.U32 R0, R0, 0x17, RZ ;  /* 0x0000001700007819 */ /* 0x000fe400000006ff */
[----:B0-----:R-:W-:Y:S01]  /*25b0*/  ISETP.NE.AND P3, PT, R11, UR6, PT ;  /* 0x000000060b007c0c */ /* 0x001fe2000bf65270 */
[----:B------:R-:W-:-:S04]  /*25c0*/  FFMA R29, R30, 1.4426950216293334961, -R29 ;  /* 0x3fb8aa3b1e1d7823 */ /* 0x000fc8000000081d */
[----:B------:R-:W-:-:S04]  /*25d0*/  FFMA R28, R30, 1.925963033500011079e-08, R29 ;  /* 0x32a570601e1c7823 */ /* 0x000fc8000000001d */
[----:B------:R-:W0:Y:S02]  /*25e0*/  MUFU.EX2 R29, R28 ;  /* 0x0000001c001d7308 */ /* 0x000e240000000800 */
[----:B0-----:R-:W-:-:S06]  /*25f0*/  FMUL R49, R0, R29 ;  /* 0x0000001d00317220 */ /* 0x001fcc0000400000 */
[----:B------:R-:W0:Y:S08]  /*2600*/  MUFU.RCP R29, R49 ;  /* 0x00000031001d7308 */ /* 0x000e300000001000 */
[----:B-1----:R-:W1:Y:S01]  /*2610*/  FCHK P0, R8, R49 ;  /* 0x0000003108007302 */ /* 0x002e620000000000 */
[----:B0-----:R-:W-:-:S04]  /*2620*/  FFMA R0, -R49, R29, 1 ;  /* 0x3f80000031007423 */ /* 0x001fc8000000011d */
[----:B------:R-:W-:-:S04]  /*2630*/  FFMA R29, R29, R0, R29 ;  /* 0x000000001d1d7223 */ /* 0x000fc8000000001d */
[----:B------:R-:W-:-:S04]  /*2640*/  FFMA R0, R29, R8, RZ ;  /* 0x000000081d007223 */ /* 0x000fc800000000ff */
[----:B------:R-:W-:-:S04]  /*2650*/  FFMA R28, -R49, R0, R8 ;  /* 0x00000000311c7223 */ /* 0x000fc80000000108 */
[----:B------:R-:W-:Y:S01]  /*2660*/  FFMA R0, R29, R28, R0 ;  /* 0x0000001c1d007223 */ /* 0x000fe20000000000 */
[----:B-12345:R-:W-:Y:S06]  /*2670*/  @!P0 BRA `(.L_x_36) ;  /* 0x0000000000108947 */ /* 0x03efec0003800000 */
[----:B------:R-:W-:Y:S02]  /*2680*/  MOV R29, R49 ;  /* 0x00000031001d7202 */ /* 0x000fe40000000f00 */
[----:B------:R-:W-:Y:S02]  /*2690*/  MOV R0, R8 ;  /* 0x0000000800007202 */ /* 0x000fe40000000f00 */
[----:B------:R-:W-:-:S07]  /*26a0*/  MOV R28, 0x26c0 ;  /* 0x000026c0001c7802 */ /* 0x000fce0000000f00 */
[----:B------:R-:W-:Y:S05]  /*26b0*/  CALL.REL.NOINC `($__internal_2_$__cuda_sm3x_div_rn_noftz_f32_slowpath) ;  /* 0x0000007800b07944 */ /* 0x000fea0003c00000 */
.L_x_36:
[----:B------:R-:W-:Y:S05]  /*26c0*/  BSYNC.RECONVERGENT B0 ;  /* 0x0000000000007941 */ /* 0x000fea0003800200 */
.L_x_35:
[----:B------:R-:W0:Y:S01]  /*26d0*/  LDC R51, c[0x0][0x3f4] ;  /* 0x0000fd00ff337b82 */ /* 0x000e220000000800 */
[----:B------:R-:W-:Y:S01]  /*26e0*/  FMUL R0, R0, R0 ;  /* 0x0000000000007220 */ /* 0x000fe20000400000 */
[----:B------:R-:W-:Y:S01]  /*26f0*/  BSSY.RECONVERGENT B0, `(.L_x_37) ;  /* 0x000000e000007945 */ /* 0x000fe20003800200 */
[----:B0-----:R-:W0:Y:S08]  /*2700*/  MUFU.RCP R28, R51 ;  /* 0x00000033001c7308 */ /* 0x001e300000001000 */
[----:B------:R-:W1:Y:S01]  /*2710*/  FCHK P0, R0, R51 ;  /* 0x0000003300007302 */ /* 0x000e620000000000 */
[----:B0-----:R-:W-:-:S04]  /*2720*/  FFMA R29, R28, -R51, 1 ;  /* 0x3f8000001c1d7423 */ /* 0x001fc80000000833 */
[----:B------:R-:W-:-:S04]  /*2730*/  FFMA R29, R28, R29, R28 ;  /* 0x0000001d1c1d7223 */ /* 0x000fc8000000001c */
[----:B------:R-:W-:-:S04]  /*2740*/  FFMA R28, R0, R29, RZ ;  /* 0x0000001d001c7223 */ /* 0x000fc800000000ff */
[----:B------:R-:W-:-:S04]  /*2750*/  FFMA R49, R28, -R51, R0 ;  /* 0x800000331c317223 */ /* 0x000fc80000000000 */
[----:B------:R-:W-:Y:S01]  /*2760*/  FFMA R28, R29, R49, R28 ;  /* 0x000000311d1c7223 */ /* 0x000fe2000000001c */
[----:B-1----:R-:W-:Y:S06]  /*2770*/  @!P0 BRA `(.L_x_38) ;  /* 0x0000000000148947 */ /* 0x002fec0003800000 */
[----:B------:R-:W0:Y:S01]  /*2780*/  LDCU UR6, c[0x0][0x3f4] ;  /* 0x00007e80ff0677ac */ /* 0x000e220008000800 */
[----:B------:R-:W-:Y:S02]  /*2790*/  MOV R28, 0x27c0 ;  /* 0x000027c0001c7802 */ /* 0x000fe40000000f00 */
[----:B0-----:R-:W-:-:S07]  /*27a0*/  MOV R29, UR6 ;  /* 0x00000006001d7c02 */ /* 0x001fce0008000f00 */
[----:B------:R-:W-:Y:S05]  /*27b0*/  CALL.REL.NOINC `($__internal_2_$__cuda_sm3x_div_rn_noftz_f32_slowpath) ;  /* 0x0000007800707944 */ /* 0x000fea0003c00000 */
[----:B------:R-:W-:-:S07]  /*27c0*/  MOV R28, R0 ;  /* 0x00000000001c7202 */ /* 0x000fce0000000f00 */
.L_x_38:
[----:B------:R-:W-:Y:S05]  /*27d0*/  BSYNC.RECONVERGENT B0 ;  /* 0x0000000000007941 */ /* 0x000fea0003800200 */
.L_x_37:
[----:B------:R-:W-:Y:S01]  /*27e0*/  FADD R29, R28, 1 ;  /* 0x3f8000001c1d7421 */ /* 0x000fe20000000000 */
[----:B------:R-:W-:Y:S01]  /*27f0*/  HFMA2 R53, -RZ, RZ, 1.5048828125, 33.21875 ;  /* 0x3e055027ff357431 */ /* 0x000fe200000001ff */
[----:B------:R-:W0:Y:S01]  /*2800*/  LDC R54, c[0x0][0x3f4] ;  /* 0x0000fd00ff367b82 */ /* 0x000e220000000800 */
[----:B------:R-:W1:Y:S01]  /*2810*/  LDCU UR6, c[0x0][0x3fc] ;  /* 0x00007f80ff0677ac */ /* 0x000e620008000800 */
[C---:B------:R-:W-:Y:S01]  /*2820*/  FMUL R0, R29.reuse, 8388608 ;  /* 0x4b0000001d007820 */ /* 0x040fe20000400000 */
[----:B------:R-:W-:Y:S01]  /*2830*/  FSETP.GEU.AND P0, PT, R29, 1.175494350822287508e-38, PT ;  /* 0x008000001d00780b */ /* 0x000fe20003f0e000 */
[----:B------:R-:W-:Y:S03]  /*2840*/  BSSY.RECONVERGENT B0, `(.L_x_39) ;  /* 0x000002a000007945 */ /* 0x000fe60003800200 */
[----:B------:R-:W-:-:S04]  /*2850*/  FSEL R0, R0, R29, !P0 ;  /* 0x0000001d00007208 */ /* 0x000fc80004000000 */
[----:B------:R-:W-:-:S04]  /*2860*/  IADD3 R49, PT, PT, R0, -0x3f2aaaab, RZ ;  /* 0xc0d5555500317810 */ /* 0x000fc80007ffe0ff */
[----:B------:R-:W-:-:S04]  /*2870*/  LOP3.LUT R51, R49, 0xff800000, RZ, 0xc0, !PT ;  /* 0xff80000031337812 */ /* 0x000fc800078ec0ff */
[-C--:B------:R-:W-:Y:S01]  /*2880*/  IADD3 R49, PT, PT, R0, -R51.reuse, RZ ;  /* 0x8000003300317210 */ /* 0x080fe20007ffe0ff */
[----:B-1----:R-:W-:Y:S01]  /*2890*/  FADD R30, -R30, UR6 ;  /* 0x000000061e1e7e21 */ /* 0x002fe20008000100 */
[----:B------:R-:W-:Y:S02]  /*28a0*/  I2FP.F32.S32 R50, R51 ;  /* 0x0000003300327245 */ /* 0x000fe40000201400 */
[----:B------:R-:W-:Y:S01]  /*28b0*/  MOV R51, 0x7f800000 ;  /* 0x7f80000000337802 */ /* 0x000fe20000000f00 */
[----:B------:R-:W-:-:S04]  /*28c0*/  FADD R52, R49, -1 ;  /* 0xbf80000031347421 */ /* 0x000fc80000000000 */
[----:B------:R-:W-:-:S04]  /*28d0*/  FFMA R49, R52, -R53, 0.14084610342979431152 ;  /* 0x3e1039f634317423 */ /* 0x000fc80000000835 */
[----:B------:R-:W-:-:S04]  /*28e0*/  FFMA R49, R52, R49, -0.12148627638816833496 ;  /* 0xbdf8cdcc34317423 */ /* 0x000fc80000000031 */
[----:B------:R-:W-:-:S04]  /*28f0*/  FFMA R49, R52, R49, 0.13980610668659210205 ;  /* 0x3e0f295534317423 */ /* 0x000fc80000000031 */
[----:B------:R-:W-:-:S04]  /*2900*/  FFMA R49, R52, R49, -0.16684235632419586182 ;  /* 0xbe2ad8b934317423 */ /* 0x000fc80000000031 */
[----:B------:R-:W-:-:S04]  /*2910*/  FFMA R49, R52, R49, 0.20012299716472625732 ;  /* 0x3e4ced0b34317423 */ /* 0x000fc80000000031 */
[----:B------:R-:W-:-:S04]  /*2920*/  FFMA R49, R52, R49, -0.24999669194221496582 ;  /* 0xbe7fff2234317423 */ /* 0x000fc80000000031 */
[----:B------:R-:W-:-:S04]  /*2930*/  FFMA R49, R52, R49, 0.33333182334899902344 ;  /* 0x3eaaaa7834317423 */ /* 0x000fc80000000031 */
[----:B------:R-:W-:Y:S01]  /*2940*/  FFMA R53, R52, R49, -0.5 ;  /* 0xbf00000034357423 */ /* 0x000fe20000000031 */
[----:B------:R-:W-:Y:S02]  /*2950*/  FSEL R49, RZ, -23, P0 ;  /* 0xc1b80000ff317808 */ /* 0x000fe40000000000 */
[----:B------:R-:W-:Y:S01]  /*2960*/  ISETP.GT.U32.AND P0, PT, R0, 0x7f7fffff, PT ;  /* 0x7f7fffff0000780c */ /* 0x000fe20003f04070 */
[----:B------:R-:W-:Y:S02]  /*2970*/  FMUL R53, R52, R53 ;  /* 0x0000003534357220 */ /* 0x000fe40000400000 */
[----:B------:R-:W-:Y:S02]  /*2980*/  FFMA R49, R50, 1.1920928955078125e-07, R49 ;  /* 0x3400000032317823 */ /* 0x000fe40000000031 */
[----:B------:R-:W-:Y:S01]  /*2990*/  FFMA R52, R52, R53, R52 ;  /* 0x0000003534347223 */ /* 0x000fe20000000034 */
[----:B------:R-:W1:Y:S03]  /*29a0*/  MUFU.RCP R50, R29 ;  /* 0x0000001d00327308 */ /* 0x000e660000001000 */
[----:B------:R-:W-:-:S04]  /*29b0*/  FFMA R49, R49, 0.69314718246459960938, R52 ;  /* 0x3f31721831317823 */ /* 0x000fc80000000034 */
[C---:B------:R-:W-:Y:S01]  /*29c0*/  @P0 FFMA R49, R0.reuse, R51, +INF ;  /* 0x7f80000000310423 */ /* 0x040fe20000000033 */
[----:B------:R-:W-:Y:S01]  /*29d0*/  FSETP.NEU.AND P0, PT, R0, RZ, PT ;  /* 0x000000ff0000720b */ /* 0x000fe20003f0d000 */
[----:B0-----:R-:W-:-:S03]  /*29e0*/  FADD R0, R54, 1 ;  /* 0x3f80000036007421 */ /* 0x001fc60000000000 */
[----:B------:R-:W-:Y:S01]  /*29f0*/  FSEL R49, R49, -INF , P0 ;  /* 0xff80000031317808 */ /* 0x000fe20000000000 */
[----:B------:R-:W-:-:S04]  /*2a00*/  FMUL R51, R0, 0.5 ;  /* 0x3f00000000337820 */ /* 0x000fc80000400000 */
[----:B------:R-:W-:Y:S01]  /*2a10*/  FFMA R49, R49, -R51, R30 ;  /* 0x8000003331317223 */ /* 0x000fe2000000001e */
[----:B------:R-:W-:Y:S01]  /*2a20*/  FMUL R0, R51, R28 ;  /* 0x0000001c33007220 */ /* 0x000fe20000400000 */
[----:B-1----:R-:W-:-:S03]  /*2a30*/  FFMA R53, -R29, R50, 1 ;  /* 0x3f8000001d357423 */ /* 0x002fc60000000132 */
[----:B------:R0:W-:Y:S01]  /*2a40*/  STG.E desc[UR14][R14.64], R49 ;  /* 0x000000310e007986 */ /* 0x0001e2000c10190e */
[----:B------:R-:W1:Y:S01]  /*2a50*/  FCHK P0, R0, R29 ;  /* 0x0000001d00007302 */ /* 0x000e620000000000 */
[----:B------:R-:W-:-:S04]  /*2a60*/  FFMA R53, R50, R53, R50 ;  /* 0x0000003532357223 */ /* 0x000fc80000000032 */
[----:B------:R-:W-:-:S04]  /*2a70*/  FFMA R28, R0, R53, RZ ;  /* 0x00000035001c7223 */ /* 0x000fc800000000ff */
[----:B------:R-:W-:-:S04]  /*2a80*/  FFMA R30, -R29, R28, R0 ;  /* 0x0000001c1d1e7223 */ /* 0x000fc80000000100 */
[----:B------:R-:W-:Y:S01]  /*2a90*/  FFMA R28, R53, R30, R28 ;  /* 0x0000001e351c7223 */ /* 0x000fe2000000001c */
[----:B01----:R-:W-:Y:S06]  /*2aa0*/  @!P0 BRA `(.L_x_40) ;  /* 0x00000000000c8947 */ /* 0x003fec0003800000 */
[----:B------:R-:W-:-:S07]  /*2ab0*/  MOV R28, 0x2ad0 ;  /* 0x00002ad0001c7802 */ /* 0x000fce0000000f00 */
[----:B------:R-:W-:Y:S05]  /*2ac0*/  CALL.REL.NOINC `($__internal_2_$__cuda_sm3x_div_rn_noftz_f32_slowpath) ;  /* 0x0000007400ac7944 */ /* 0x000fea0003c00000 */
[----:B------:R-:W-:-:S07]  /*2ad0*/  MOV R28, R0 ;  /* 0x00000000001c7202 */ /* 0x000fce0000000f00 */
.L_x_40:
[----:B------:R-:W-:Y:S05]  /*2ae0*/  BSYNC.RECONVERGENT B0 ;  /* 0x0000000000007941 */ /* 0x000fea0003800200 */
.L_x_39:
[----:B------:R-:W-:Y:S01]  /*2af0*/  FADD R28, R28, -0.5 ;  /* 0xbf0000001c1c7421 */ /* 0x000fe20000000000 */
[----:B------:R-:W-:Y:S01]  /*2b00*/  FMUL R31, R31, R12 ;  /* 0x0000000c1f1f7220 */ /* 0x000fe20000400000 */
[----:B------:R-:W-:-:S03]  /*2b10*/  LEA R56, R5, UR8, 0x2 ;  /* 0x0000000805387c11 */ /* 0x000fc6000f8e10ff */
[----:B------:R-:W-:-:S05]  /*2b20*/  FFMA R28, R28, UR16, -R31 ;  /* 0x000000101c1c7c23 */ /* 0x000fca000800081f */
[----:B------:R-:W-:-:S04]  /*2b30*/  FMNMX R28, R28, -10, !PT ;  /* 0xc12000001c1c7809 */ /* 0x000fc80007800000 */
[----:B------:R-:W-:-:S05]  /*2b40*/  FMNMX R29, R28, 10, PT ;  /* 0x412000001c1d7809 */ /* 0x000fca0003800000 */
[----:B------:R0:W-:Y:S01]  /*2b50*/  STG.E desc[UR14][R38.64], R29 ;  /* 0x0000001d26007986 */ /* 0x0001e2000c10190e */
[----:B------:R-:W-:Y:S06]  /*2b60*/  BAR.SYNC.DEFER_BLOCKING 0x0 ;  /* 0x0000000000007b1d */ /* 0x000fec0000010000 */
[----:B------:R0:W-:Y:S04]  /*2b70*/  STS [R44], R45 ;  /* 0x0000002d2c007388 */ /* 0x0001e80000000800 */
[----:B------:R0:W-:Y:S01]  /*2b80*/  STS [R56], R29 ;  /* 0x0000001d38007388 */ /* 0x0001e20000000800 */
[----:B------:R-:W-:Y:S06]  /*2b90*/  BAR.SYNC.DEFER_BLOCKING 0x0 ;  /* 0x0000000000007b1d */ /* 0x000fec0000010000 */
[----:B------:R-:W-:Y:S05]  /*2ba0*/  @P3 BRA `(.L_x_41) ;  /* 0x0000002400343947 */ /* 0x000fea0003800000 */
[----:B0-----:R-:W0:Y:S01]  /*2bb0*/  LDS R56, [R56] ;  /* 0x0000000038387984 */ /* 0x001e220000000800 */
[----:B------:R-:W1:Y:S01]  /*2bc0*/  LDCU UR6, c[0x0][0x430] ;  /* 0x00008600ff0677ac */ /* 0x000e620008000800 */
[----:B------:R-:W-:Y:S01]  /*2bd0*/  HFMA2 R47, -RZ, RZ, 0, 0 ;  /* 0x00000000ff2f7431 */ /* 0x000fe200000001ff */
[----:B------:R-:W-:Y:S02]  /*2be0*/  MOV R31, RZ ;  /* 0x000000ff001f7202 */ /* 0x000fe40000000f00 */
[----:B------:R-:W-:Y:S01]  /*2bf0*/  CS2R R54, SRZ ;  /* 0x0000000000367805 */ /* 0x000fe2000001ff00 */
[----:B-1----:R-:W-:-:S09]  /*2c00*/  UISETP.GE.U32.AND UP0, UPT, UR6, 0x8, UPT ;  /* 0x000000080600788c */ /* 0x002fd2000bf06070 */
[----:B------:R-:W-:Y:S05]  /*2c10*/  BRA.U !UP0, `(.L_x_42) ;  /* 0x0000001108b87547 */ /* 0x000fea000b800000 */
[----:B------:R-:W-:Y:S02]  /*2c20*/  MOV R47, RZ ;  /* 0x000000ff002f7202 */ /* 0x000fe40000000f00 */
[----:B------:R-:W-:-:S07]  /*2c30*/  MOV R57, RZ ;  /* 0x000000ff00397202 */ /* 0x000fce0000000f00 */
.L_x_67:
[----:B------:R-:W1:Y:S01]  /*2c40*/  S2R R29, SR_CgaCtaId ;  /* 0x00000000001d7919 */ /* 0x000e620000008800 */
[----:B------:R-:W-:Y:S01]  /*2c50*/  MOV R0, 0x400 ;  /* 0x0000040000007802 */ /* 0x000fe20000000f00 */
[----:B------:R-:W-:Y:S01]  /*2c60*/  BSSY.RECONVERGENT B1, `(.L_x_43) ;  /* 0x0000017000017945 */ /* 0x000fe20003800200 */
[----:B------:R-:W-:Y:S02]  /*2c70*/  LEA R58, R57, UR8, 0x2 ;  /* 0x00000008393a7c11 */ /* 0x000fe4000f8e10ff */
[----:B------:R-:W-:-:S03]  /*2c80*/  IADD3 R0, PT, PT, R0, 0x10, RZ ;  /* 0x0000001000007810 */ /* 0x000fc60007ffe0ff */
[----:B------:R-:W-:Y:S01]  /*2c90*/  LDS R60, [R58] ;  /* 0x000000003a3c7984 */ /* 0x000fe20000000800 */
[----:B-1----:R-:W-:-:S04]  /*2ca0*/  LEA R0, R29, R0, 0x18 ;  /* 0x000000001d007211 */ /* 0x002fc800078ec0ff */
[----:B------:R-:W-:-:S05]  /*2cb0*/  LEA R59, R57, R0, 0x2 ;  /* 0x00000000393b7211 */ /* 0x000fca00078e10ff */
[----:B------:R-:W1:Y:S02]  /*2cc0*/  LDS.128 R28, [R59] ;  /* 0x000000003b1c7984 */ /* 0x000e640000000c00 */
[----:B-1----:R-:W-:-:S04]  /*2cd0*/  FADD R62, -R28, R45 ;  /* 0x0000002d1c3e7221 */ /* 0x002fc80000000100 */
[----:B------:R-:W-:-:S04]  /*2ce0*/  FMUL R0, R62, R62 ;  /* 0x0000003e3e007220 */ /* 0x000fc80000400000 */
[----:B------:R-:W-:-:S04]  /*2cf0*/  FMUL R61, R0, R21 ;  /* 0x00000015003d7220 */ /* 0x000fc80000400000 */
[----:B------:R-:W-:-:S05]  /*2d00*/  FADD R28, R61, 1 ;  /* 0x3f8000003d1c7421 */ /* 0x000fca0000000000 */
[----:B------:R-:W-:-:S04]  /*2d10*/  IADD3 R0, PT, PT, R28, 0x1800000, RZ ;  /* 0x018000001c007810 */ /* 0x000fc80007ffe0ff */
[----:B------:R-:W-:-:S04]  /*2d20*/  LOP3.LUT R0, R0, 0x7f800000, RZ, 0xc0, !PT ;  /* 0x7f80000000007812 */ /* 0x000fc800078ec0ff */
[----:B------:R-:W-:-:S13]  /*2d30*/  ISETP.GT.U32.AND P0, PT, R0, 0x1ffffff, PT ;  /* 0x01ffffff0000780c */ /* 0x000fda0003f04070 */
[----:B------:R-:W-:Y:S05]  /*2d40*/  @P0 BRA `(.L_x_44) ;  /* 0x0000000000100947 */ /* 0x000fea0003800000 */
[----:B------:R-:W-:Y:S02]  /*2d50*/  MOV R0, R28 ;  /* 0x0000001c00007202 */ /* 0x000fe40000000f00 */
[----:B------:R-:W-:-:S07]  /*2d60*/  MOV R28, 0x2d80 ;  /* 0x00002d80001c7802 */ /* 0x000fce0000000f00 */
[----:B0-----:R-:W-:Y:S05]  /*2d70*/  CALL.REL.NOINC `($__internal_0_$__cuda_sm20_rcp_rn_f32_slowpath) ;  /* 0x0000006c00d87944 */ /* 0x001fea0003c00000 */
[----:B------:R-:W-:Y:S05]  /*2d80*/  BRA `(.L_x_45) ;  /* 0x0000000000107947 */ /* 0x000fea0003800000 */
.L_x_44:
[----:B------:R-:W1:Y:S02]  /*2d90*/  MUFU.RCP R51, R28 ;  /* 0x0000001c00337308 */ /* 0x000e640000001000 */
[----:B-1----:R-:W-:-:S04]  /*2da0*/  FFMA R0, R28, R51, -1 ;  /* 0xbf8000001c007423 */ /* 0x002fc80000000033 */
[----:B------:R-:W-:-:S04]  /*2db0*/  FADD.FTZ R0, -R0, -RZ ;  /* 0x800000ff00007221 */ /* 0x000fc80000010100 */
[----:B------:R-:W-:-:S07]  /*2dc0*/  FFMA R51, R51, R0, R51 ;  /* 0x0000000033337223 */ /* 0x000fce0000000033 */
.L_x_45:
[----:B------:R-:W-:Y:S05]  /*2dd0*/  BSYNC.RECONVERGENT B1 ;  /* 0x0000000000017941 */ /* 0x000fea0003800200 */
.L_x_43:
[C---:B------:R-:W-:Y:S01]  /*2de0*/  FMUL R0, R62.reuse, R7 ;  /* 0x000000073e007220 */ /* 0x040fe20000400000 */
[----:B------:R-:W-:Y:S01]  /*2df0*/  FMUL R28, R62, -2 ;  /* 0xc00000003e1c7820 */ /* 0x000fe20000400000 */
[-C--:B------:R-:W-:Y:S01]  /*2e00*/  FMUL R49, R51, R51.reuse ;  /* 0x0000003333317220 */ /* 0x080fe20000400000 */
[----:B------:R-:W-:Y:S01]  /*2e10*/  FFMA R55, R60, R51, R55 ;  /* 0x000000333c377223 */ /* 0x000fe20000000037 */
[-C--:B------:R-:W-:Y:S01]  /*2e20*/  FMUL R0, R0, R21.reuse ;  /* 0x0000001500007220 */ /* 0x080fe20000400000 */
[----:B------:R-:W-:Y:S01]  /*2e30*/  FMUL R28, R28, R21 ;  /* 0x000000151c1c7220 */ /* 0x000fe20000400000 */
[----:B------:R-:W-:Y:S02]  /*2e40*/  BSSY.RECONVERGENT B1, `(.L_x_46) ;  /* 0x000001d000017945 */ /* 0x000fe40003800200 */
[----:B------:R-:W-:Y:S01]  /*2e50*/  FFMA R62, R49, R0, R54 ;  /* 0x00000000313e7223 */ /* 0x000fe20000000036 */
[----:B------:R-:W-:Y:S01]  /*2e60*/  FMUL R0, R61, 4 ;  /* 0x408000003d007820 */ /* 0x000fe20000400000 */
[----:B------:R-:W-:Y:S01]  /*2e70*/  FMUL R53, R49, R28 ;  /* 0x0000001c31357220 */ /* 0x000fe20000400000 */
[----:B------:R1:W2:Y:S01]  /*2e80*/  LDS R54, [R58+0x4] ;  /* 0x000004003a367984 */ /* 0x0002a20000000800 */
[----:B------:R-:W-:Y:S01]  /*2e90*/  FMUL R49, R13, R49 ;  /* 0x000000310d317220 */ /* 0x000fe20000400000 */
[-C--:B------:R-:W-:Y:S01]  /*2ea0*/  FFMA R0, R0, R51.reuse, -1 ;  /* 0xbf80000000007423 */ /* 0x080fe20000000033 */
[C---:B0-----:R-:W-:Y:S01]  /*2eb0*/  FMUL R51, R56.reuse, R51 ;  /* 0x0000003338337220 */ /* 0x041fe20000400000 */
[----:B------:R-:W-:-:S04]  /*2ec0*/  FMUL R61, R56, R53 ;  /* 0x00000035383d7220 */ /* 0x000fc80000400000 */
[----:B------:R-:W-:-:S04]  /*2ed0*/  FFMA R28, R60, R51, -R61 ;  /* 0x000000333c1c7223 */ /* 0x000fc8000000083d */
[----:B------:R-:W-:Y:S01]  /*2ee0*/  FFMA R28, R60, R53, R28 ;  /* 0x000000353c1c7223 */ /* 0x000fe2000000001c */
[----:B------:R-:W-:-:S03]  /*2ef0*/  FADD R60, -R29, R45 ;  /* 0x0000002d1d3c7221 */ /* 0x000fc60000000100 */
[----:B------:R-:W-:Y:S01]  /*2f00*/  FFMA R0, R49, R0, R28 ;  /* 0x0000000031007223 */ /* 0x000fe2000000001c */
[----:B------:R-:W-:-:S03]  /*2f10*/  FMUL R50, R60, R60 ;  /* 0x0000003c3c327220 */ /* 0x000fc60000400000 */
[----:B------:R-:W-:Y:S01]  /*2f20*/  FADD R61, R0, R47 ;  /* 0x0000002f003d7221 */ /* 0x000fe20000000000 */
[----:B------:R-:W-:-:S04]  /*2f30*/  FMUL R29, R50, R21 ;  /* 0x00000015321d7220 */ /* 0x000fc80000400000 */
[----:B------:R-:W-:-:S05]  /*2f40*/  FADD R52, R29, 1 ;  /* 0x3f8000001d347421 */ /* 0x000fca0000000000 */
[----:B------:R-:W-:-:S04]  /*2f50*/  IADD3 R50, PT, PT, R52, 0x1800000, RZ ;  /* 0x0180000034327810 */ /* 0x000fc80007ffe0ff */
[----:B------:R-:W-:-:S04]  /*2f60*/  LOP3.LUT R50, R50, 0x7f800000, RZ, 0xc0, !PT ;  /* 0x7f80000032327812 */ /* 0x000fc800078ec0ff */
[----:B------:R-:W-:-:S13]  /*2f70*/  ISETP.GT.U32.AND P0, PT, R50, 0x1ffffff, PT ;  /* 0x01ffffff3200780c */ /* 0x000fda0003f04070 */
[----:B-12---:R-:W-:Y:S05]  /*2f80*/  @P0 BRA `(.L_x_47) ;  /* 0x0000000000100947 */ /* 0x006fea0003800000 */
[----:B------:R-:W-:Y:S02]  /*2f90*/  MOV R0, R52 ;  /* 0x0000003400007202 */ /* 0x000fe40000000f00 */
[----:B------:R-:W-:-:S07]  /*2fa0*/  MOV R28, 0x2fc0 ;  /* 0x00002fc0001c7802 */ /* 0x000fce0000000f00 */
[----:B------:R-:W-:Y:S05]  /*2fb0*/  CALL.REL.NOINC `($__internal_0_$__cuda_sm20_rcp_rn_f32_slowpath) ;  /* 0x0000006c00487944 */ /* 0x000fea0003c00000 */
[----:B------:R-:W-:Y:S05]  /*2fc0*/  BRA `(.L_x_48) ;  /* 0x0000000000107947 */ /* 0x000fea0003800000 */
.L_x_47:
[----:B------:R-:W0:Y:S02]  /*2fd0*/  MUFU.RCP R51, R52 ;  /* 0x0000003400337308 */ /* 0x000e240000001000 */
[----:B0-----:R-:W-:-:S04]  /*2fe0*/  FFMA R0, R52, R51, -1 ;  /* 0xbf80000034007423 */ /* 0x001fc80000000033 */
[----:B------:R-:W-:-:S04]  /*2ff0*/  FADD.FTZ R0, -R0, -RZ ;  /* 0x800000ff00007221 */ /* 0x000fc80000010100 */
[----:B------:R-:W-:-:S07]  /*3000*/  FFMA R51, R51, R0, R51 ;  /* 0x0000000033337223 */ /* 0x000fce0000000033 */
.L_x_48:
[----:B------:R-:W-:Y:S05]  /*3010*/  BSYNC.RECONVERGENT B1 ;  /* 0x0000000000017941 */ /* 0x000fea0003800200 */
.L_x_46:
[C---:B------:R-:W-:Y:S01]  /*3020*/  FMUL R0, R60.reuse, R7 ;  /* 0x000000073c007220 */ /* 0x040fe20000400000 */
[----:B------:R-:W-:Y:S01]  /*3030*/  FMUL R60, R60, -2 ;  /* 0xc00000003c3c7820 */ /* 0x000fe20000400000 */
[-C--:B------:R-:W-:Y:S01]  /*3040*/  FMUL R47, R51, R51.reuse ;  /* 0x00000033332f7220 */ /* 0x080fe20000400000 */
[----:B------:R-:W-:Y:S01]  /*3050*/  FMUL R53, R56, R51 ;  /* 0x0000003338357220 */ /* 0x000fe20000400000 */
[-C--:B------:R-:W-:Y:S01]  /*3060*/  FMUL R0, R0, R21.reuse ;  /* 0x0000001500007220 */ /* 0x080fe20000400000 */
[----:B------:R-:W-:Y:S01]  /*3070*/  FMUL R60, R60, R21 ;  /* 0x000000153c3c7220 */ /* 0x000fe20000400000 */
[----:B------:R-:W-:Y:S01]  /*3080*/  FADD R30, -R30, R45 ;  /* 0x0000002d1e1e7221 */ /* 0x000fe20000000100 */
[----:B------:R-:W-:Y:S01]  /*3090*/  BSSY.RECONVERGENT B1, `(.L_x_49) ;  /* 0x000001c000017945 */ /* 0x000fe20003800200 */
[C---:B------:R-:W-:Y:S01]  /*30a0*/  FFMA R62, R47.reuse, R0, R62 ;  /* 0x000000002f3e7223 */ /* 0x040fe2000000003e */
[----:B------:R-:W-:Y:S01]  /*30b0*/  FMUL R49, R47, R60 ;  /* 0x0000003c2f317220 */ /* 0x000fe20000400000 */
[----:B------:R-:W-:Y:S01]  /*30c0*/  FMUL R0, R29, 4 ;  /* 0x408000001d007820 */ /* 0x000fe20000400000 */
[----:B------:R-:W-:Y:S01]  /*30d0*/  FMUL R47, R13, R47 ;  /* 0x0000002f0d2f7220 */ /* 0x000fe20000400000 */
[----:B------:R0:W1:Y:S01]  /*30e0*/  LDS R29, [R58+0x8] ;  /* 0x000008003a1d7984 */ /* 0x0000620000000800 */
[----:B------:R-:W-:Y:S01]  /*30f0*/  FMUL R63, R56, R49 ;  /* 0x00000031383f7220 */ /* 0x000fe20000400000 */
[----:B------:R-:W-:-:S03]  /*3100*/  FFMA R0, R0, R51, -1 ;  /* 0xbf80000000007423 */ /* 0x000fc60000000033 */
[----:B------:R-:W-:-:S04]  /*3110*/  FFMA R28, R54, R53, -R63 ;  /* 0x00000035361c7223 */ /* 0x000fc8000000083f */
[C---:B------:R-:W-:Y:S01]  /*3120*/  FFMA R28, R54.reuse, R49, R28 ;  /* 0x00000031361c7223 */ /* 0x040fe2000000001c */
[----:B------:R-:W-:-:S03]  /*3130*/  FFMA R54, R54, R51, R55 ;  /* 0x0000003336367223 */ /* 0x000fc60000000037 */
        /* <DEDUP_REMOVED lines=8> */
[----:B01----:R-:W-:Y:S05]  /*31c0*/  @P0 BRA `(.L_x_50) ;  /* 0x0000000000100947 */ /* 0x003fea0003800000 */
[----:B------:R-:W-:Y:S02]  /*31d0*/  MOV R0, R50 ;  /* 0x0000003200007202 */ /* 0x000fe40000000f00 */
[----:B------:R-:W-:-:S07]  /*31e0*/  MOV R28, 0x3200 ;  /* 0x00003200001c7802 */ /* 0x000fce0000000f00 */
[----:B------:R-:W-:Y:S05]  /*31f0*/  CALL.REL.NOINC `($__internal_0_$__cuda_sm20_rcp_rn_f32_slowpath) ;  /* 0x0000006800b87944 */ /* 0x000fea0003c00000 */
[----:B------:R-:W-:Y:S05]  /*3200*/  BRA `(.L_x_51) ;  /* 0x0000000000107947 */ /* 0x000fea0003800000 */
.L_x_50:
[----:B------:R-:W0:Y:S02]  /*3210*/  MUFU.RCP R51, R50 ;  /* 0x0000003200337308 */ /* 0x000e240000001000 */
[----:B0-----:R-:W-:-:S04]  /*3220*/  FFMA R0, R50, R51, -1 ;  /* 0xbf80000032007423 */ /* 0x001fc80000000033 */
[----:B------:R-:W-:-:S04]  /*3230*/  FADD.FTZ R0, -R0, -RZ ;  /* 0x800000ff00007221 */ /* 0x000fc80000010100 */
[----:B------:R-:W-:-:S07]  /*3240*/  FFMA R51, R51, R0, R51 ;  /* 0x0000000033337223 */ /* 0x000fce0000000033 */
.L_x_51:
[----:B------:R-:W-:Y:S05]  /*3250*/  BSYNC.RECONVERGENT B1 ;  /* 0x0000000000017941 */ /* 0x000fea0003800200 */
.L_x_49:
[----:B------:R-:W-:Y:S01]  /*3260*/  FMUL R0, R30, -2 ;  /* 0xc00000001e007820 */ /* 0x000fe20000400000 */
[-C--:B------:R-:W-:Y:S01]  /*3270*/  FMUL R49, R51, R51.reuse ;  /* 0x0000003333317220 */ /* 0x080fe20000400000 */
[----:B------:R-:W-:Y:S01]  /*3280*/  FMUL R28, R56, R51 ;  /* 0x00000033381c7220 */ /* 0x000fe20000400000 */
[----:B------:R-:W-:Y:S01]  /*3290*/  FADD R60, -R31, R45 ;  /* 0x0000002d1f3c7221 */ /* 0x000fe20000000100 */
[----:B------:R-:W-:Y:S01]  /*32a0*/  FMUL R0, R0, R21 ;  /* 0x0000001500007220 */ /* 0x000fe20000400000 */
[----:B------:R-:W-:Y:S01]  /*32b0*/  FFMA R54, R29, R51, R54 ;  /* 0x000000331d367223 */ /* 0x000fe20000000036 */
[----:B------:R-:W-:Y:S01]  /*32c0*/  FMUL R30, R30, R7 ;  /* 0x000000071e1e7220 */ /* 0x000fe20000400000 */
[----:B------:R-:W-:Y:S01]  /*32d0*/  BSSY.RECONVERGENT B1, `(.L_x_52) ;  /* 0x000001c000017945 */ /* 0x000fe20003800200 */
[----:B------:R-:W-:Y:S02]  /*32e0*/  FMUL R0, R49, R0 ;  /* 0x0000000031007220 */ /* 0x000fe40000400000 */
[----:B------:R-:W-:-:S02]  /*32f0*/  FMUL R30, R30, R21 ;  /* 0x000000151e1e7220 */ /* 0x000fc40000400000 */
[----:B------:R-:W-:Y:S02]  /*3300*/  FMUL R50, R56, R0 ;  /* 0x0000000038327220 */ /* 0x000fe40000400000 */
[----:B------:R-:W-:Y:S02]  /*3310*/  FFMA R62, R49, R30, R62 ;  /* 0x0000001e313e7223 */ /* 0x000fe4000000003e */
[----:B------:R-:W-:Y:S01]  /*3320*/  FFMA R53, R29, R28, -R50 ;  /* 0x0000001c1d357223 */ /* 0x000fe20000000832 */
[----:B------:R-:W-:-:S03]  /*3330*/  FMUL R28, R60, R60 ;  /* 0x0000003c3c1c7220 */ /* 0x000fc60000400000 */
[----:B------:R-:W-:Y:S01]  /*3340*/  FFMA R53, R29, R0, R53 ;  /* 0x000000001d357223 */ /* 0x000fe20000000035 */
[----:B------:R-:W-:Y:S01]  /*3350*/  FMUL R0, R47, 4 ;  /* 0x408000002f007820 */ /* 0x000fe20000400000 */
[----:B------:R-:W-:Y:S01]  /*3360*/  FMUL R55, R28, R21 ;  /* 0x000000151c377220 */ /* 0x000fe20000400000 */
[----:B------:R0:W1:Y:S02]  /*3370*/  LDS R47, [R58+0xc] ;  /* 0x00000c003a2f7984 */ /* 0x0000640000000800 */
[----:B------:R-:W-:Y:S01]  /*3380*/  FFMA R51, R0, R51, -1 ;  /* 0xbf80000000337423 */ /* 0x000fe20000000033 */
[----:B------:R-:W-:Y:S01]  /*3390*/  FADD R50, R55, 1 ;  /* 0x3f80000037327421 */ /* 0x000fe20000000000 */
[----:B------:R-:W-:-:S04]  /*33a0*/  FMUL R0, R13, R49 ;  /* 0x000000310d007220 */ /* 0x000fc80000400000 */
[----:B------:R-:W-:Y:S01]  /*33b0*/  IADD3 R28, PT, PT, R50, 0x1800000, RZ ;  /* 0x01800000321c7810 */ /* 0x000fe20007ffe0ff */
[----:B------:R-:W-:-:S03]  /*33c0*/  FFMA R0, R0, R51, R53 ;  /* 0x0000003300007223 */ /* 0x000fc60000000035 */
[----:B------:R-:W-:Y:S01]  /*33d0*/  LOP3.LUT R28, R28, 0x7f800000, RZ, 0xc0, !PT ;  /* 0x7f8000001c1c7812 */ /* 0x000fe200078ec0ff */
[----:B------:R-:W-:-:S03]  /*33e0*/  FADD R61, R61, R0 ;  /* 0x000000003d3d7221 */ /* 0x000fc60000000000 */
[----:B------:R-:W-:-:S13]  /*33f0*/  ISETP.GT.U32.AND P0, PT, R28, 0x1ffffff, PT ;  /* 0x01ffffff1c00780c */ /* 0x000fda0003f04070 */
[----:B0-----:R-:W-:Y:S05]  /*3400*/  @P0 BRA `(.L_x_53) ;  /* 0x0000000000100947 */ /* 0x001fea0003800000 */
[----:B------:R-:W-:Y:S02]  /*3410*/  MOV R0, R50 ;  /* 0x0000003200007202 */ /* 0x000fe40000000f00 */
[----:B------:R-:W-:-:S07]  /*3420*/  MOV R28, 0x3440 ;  /* 0x00003440001c7802 */ /* 0x000fce0000000f00 */
[----:B-1----:R-:W-:Y:S05]  /*3430*/  CALL.REL.NOINC `($__internal_0_$__cuda_sm20_rcp_rn_f32_slowpath) ;  /* 0x0000006800287944 */ /* 0x002fea0003c00000 */
[----:B------:R-:W-:Y:S05]  /*3440*/  BRA `(.L_x_54) ;  /* 0x0000000000107947 */ /* 0x000fea0003800000 */
.L_x_53:
[----:B------:R-:W0:Y:S02]  /*3450*/  MUFU.RCP R51, R50 ;  /* 0x0000003200337308 */ /* 0x000e240000001000 */
[----:B0-----:R-:W-:-:S04]  /*3460*/  FFMA R0, R50, R51, -1 ;  /* 0xbf80000032007423 */ /* 0x001fc80000000033 */
[----:B------:R-:W-:-:S04]  /*3470*/  FADD.FTZ R0, -R0, -RZ ;  /* 0x800000ff00007221 */ /* 0x000fc80000010100 */
[----:B------:R-:W-:-:S07]  /*3480*/  FFMA R51, R51, R0, R51 ;  /* 0x0000000033337223 */ /* 0x000fce0000000033 */
.L_x_54:
[----:B------:R-:W-:Y:S05]  /*3490*/  BSYNC.RECONVERGENT B1 ;  /* 0x0000000000017941 */ /* 0x000fea0003800200 */
.L_x_52:
[----:B------:R-:W-:Y:S01]  /*34a0*/  FMUL R0, R60, -2 ;  /* 0xc00000003c007820 */ /* 0x000fe20000400000 */
[-C--:B------:R-:W-:Y:S01]  /*34b0*/  FMUL R49, R51, R51.reuse ;  /* 0x0000003333317220 */ /* 0x080fe20000400000 */
[-C--:B------:R-:W-:Y:S01]  /*34c0*/  FMUL R28, R56, R51.reuse ;  /* 0x00000033381c7220 */ /* 0x080fe20000400000 */
[----:B-1----:R-:W-:Y:S01]  /*34d0*/  FFMA R54, R47, R51, R54 ;  /* 0x000000332f367223 */ /* 0x002fe20000000036 */
[----:B------:R-:W-:Y:S01]  /*34e0*/  FMUL R0, R0, R21 ;  /* 0x0000001500007220 */ /* 0x000fe20000400000 */
[----:B------:R-:W-:Y:S01]  /*34f0*/  FMUL R60, R60, R7 ;  /* 0x000000073c3c7220 */ /* 0x000fe20000400000 */
[----:B------:R-:W-:Y:S02]  /*3500*/  BSSY.RECONVERGENT B1, `(.L_x_55) ;  /* 0x000001e000017945 */ /* 0x000fe40003800200 */
[----:B------:R-:W-:Y:S01]  /*3510*/  FMUL R0, R49, R0 ;  /* 0x0000000031007220 */ /* 0x000fe20000400000 */
[----:B------:R-:W-:-:S03]  /*3520*/  FMUL R60, R60, R21 ;  /* 0x000000153c3c7220 */ /* 0x000fc60000400000 */
[----:B------:R-:W-:Y:S01]  /*3530*/  FMUL R30, R56, R0 ;  /* 0x00000000381e7220 */ /* 0x000fe20000400000 */
[----:B------:R-:W-:-:S03]  /*3540*/  FFMA R62, R49, R60, R62 ;  /* 0x0000003c313e7223 */ /* 0x000fc6000000003e */
[----:B------:R-:W-:-:S04]  /*3550*/  FFMA R29, R47, R28, -R30 ;  /* 0x0000001c2f1d7223 */ /* 0x000fc8000000081e */
[----:B------:R-:W-:Y:S01]  /*3560*/  FFMA R53, R47, R0, R29 ;  /* 0x000000002f357223 */ /* 0x000fe2000000001d */
[----:B------:R-:W-:Y:S01]  /*3570*/  FMUL R0, R55, 4 ;  /* 0x4080000037007820 */ /* 0x000fe20000400000 */
[----:B------:R-:W0:Y:S03]  /*3580*/  LDS.128 R28, [R59+0x10] ;  /* 0x000010003b1c7984 */ /* 0x000e260000000c00 */
[----:B------:R-:W-:Y:S01]  /*3590*/  FFMA R51, R0, R51, -1 ;  /* 0xbf80000000337423 */ /* 0x000fe20000000033 */
[----:B------:R1:W2:Y:S01]  /*35a0*/  LDS R55, [R58+0x10] ;  /* 0x000010003a377984 */ /* 0x0002a20000000800 */
[----:B------:R-:W-:-:S04]  /*35b0*/  FMUL R0, R13, R49 ;  /* 0x000000310d007220 */ /* 0x000fc80000400000 */
[----:B------:R-:W-:-:S04]  /*35c0*/  FFMA R0, R0, R51, R53 ;  /* 0x0000003300007223 */ /* 0x000fc80000000035 */
[----:B------:R-:W-:Y:S01]  /*35d0*/  FADD R61, R61, R0 ;  /* 0x000000003d3d7221 */ /* 0x000fe20000000000 */
[----:B0-----:R-:W-:-:S04]  /*35e0*/  FADD R64, -R28, R45 ;  /* 0x0000002d1c407221 */ /* 0x001fc80000000100 */
[----:B------:R-:W-:-:S04]  /*35f0*/  FMUL R28, R64, R64 ;  /* 0x00000040401c7220 */ /* 0x000fc80000400000 */
        /* <DEDUP_REMOVED lines=10> */
.L_x_56:
[----:B------:R-:W0:Y:S02]  /*36a0*/  MUFU.RCP R51, R50 ;  /* 0x0000003200337308 */ /* 0x000e240000001000 */
[----:B0-----:R-:W-:-:S04]  /*36b0*/  FFMA R0, R50, R51, -1 ;  /* 0xbf80000032007423 */ /* 0x001fc80000000033 */
[----:B------:R-:W-:-:S04]  /*36c0*/  FADD.FTZ R0, -R0, -RZ ;  /* 0x800000ff00007221 */ /* 0x000fc80000010100 */
[----:B------:R-:W-:-:S07]  /*36d0*/  FFMA R51, R51, R0, R51 ;  /* 0x0000000033337223 */ /* 0x000fce0000000033 */
.L_x_57:
[----:B------:R-:W-:Y:S05]  /*36e0*/  BSYNC.RECONVERGENT B1 ;  /* 0x0000000000017941 */ /* 0x000fea0003800200 */
.L_x_55:
[C---:B------:R-:W-:Y:S01]  /*36f0*/  FMUL R0, R64.reuse, R7 ;  /* 0x0000000740007220 */ /* 0x040fe20000400000 */
[----:B------:R-:W-:Y:S01]  /*3700*/  FMUL R64, R64, -2 ;  /* 0xc000000040407820 */ /* 0x000fe20000400000 */
[----:B------:R-:W-:Y:S01]  /*3710*/  FMUL R49, R51, R51 ;  /* 0x0000003333317220 */ /* 0x000fe20000400000 */
[----:B------:R-:W-:Y:S01]  /*3720*/  FADD R60, -R29, R45 ;  /* 0x0000002d1d3c7221 */ /* 0x000fe20000000100 */
[-C--:B------:R-:W-:Y:S01]  /*3730*/  FMUL R0, R0, R21.reuse ;  /* 0x0000001500007220 */ /* 0x080fe20000400000 */
[----:B------:R-:W-:Y:S01]  /*3740*/  FMUL R64, R64, R21 ;  /* 0x0000001540407220 */ /* 0x000fe20000400000 */
[----:B------:R-:W-:Y:S01]  /*3750*/  BSSY.RECONVERGENT B1, `(.L_x_58) ;  /* 0x000001d000017945 */ /* 0x000fe20003800200 */
[-C--:B------:R-:W-:Y:S01]  /*3760*/  FFMA R54, R55, R51.reuse, R54 ;  /* 0x0000003337367223 */ /* 0x080fe20000000036 */
[C---:B------:R-:W-:Y:S01]  /*3770*/  FFMA R62, R49.reuse, R0, R62 ;  /* 0x00000000313e7223 */ /* 0x040fe2000000003e */
[----:B------:R-:W-:Y:S01]  /*3780*/  FMUL R64, R49, R64 ;  /* 0x0000004031407220 */ /* 0x000fe20000400000 */
[----:B------:R-:W-:Y:S01]  /*3790*/  FMUL R0, R56, R51 ;  /* 0x0000003338007220 */ /* 0x000fe20000400000 */
[----:B------:R-:W-:-:S02]  /*37a0*/  FMUL R49, R13, R49 ;  /* 0x000000310d317220 */ /* 0x000fc40000400000 */
[----:B------:R-:W-:-:S04]  /*37b0*/  FMUL R28, R56, R64 ;  /* 0x00000040381c7220 */ /* 0x000fc80000400000 */
[----:B------:R-:W-:Y:S01]  /*37c0*/  FFMA R53, R55, R0, -R28 ;  /* 0x0000000037357223 */ /* 0x000fe2000000081c */
[----:B------:R-:W-:Y:S01]  /*37d0*/  FMUL R0, R47, 4 ;  /* 0x408000002f007820 */ /* 0x000fe20000400000 */
[----:B------:R-:W-:Y:S01]  /*37e0*/  FMUL R28, R60, R60 ;  /* 0x0000003c3c1c7220 */ /* 0x000fe20000400000 */
[----:B------:R0:W1:Y:S01]  /*37f0*/  LDS R47, [R58+0x14] ;  /* 0x000014003a2f7984 */ /* 0x0000620000000800 */
[----:B------:R-:W-:Y:S01]  /*3800*/  FFMA R64, R55, R64, R53 ;  /* 0x0000004037407223 */ /* 0x000fe20000000035 */
[----:B------:R-:W-:Y:S01]  /*3810*/  FFMA R0, R0, R51, -1 ;  /* 0xbf80000000007423 */ /* 0x000fe20000000033 */
[----:B------:R-:W-:-:S03]  /*3820*/  FMUL R29, R28, R21 ;  /* 0x000000151c1d7220 */ /* 0x000fc60000400000 */
[----:B------:R-:W-:Y:S01]  /*3830*/  FFMA R0, R49, R0, R64 ;  /* 0x0000000031007223 */ /* 0x000fe20000000040 */
[----:B------:R-:W-:-:S03]  /*3840*/  FADD R50, R29, 1 ;  /* 0x3f8000001d327421 */ /* 0x000fc60000000000 */
[----:B------:R-:W-:Y:S02]  /*3850*/  FADD R61, R61, R0 ;  /* 0x000000003d3d7221 */ /* 0x000fe40000000000 */
[----:B------:R-:W-:-:S04]  /*3860*/  IADD3 R28, PT, PT, R50, 0x1800000, RZ ;  /* 0x01800000321c7810 */ /* 0x000fc80007ffe0ff */
[----:B------:R-:W-:-:S04]  /*3870*/  LOP3.LUT R28, R28, 0x7f800000, RZ, 0xc0, !PT ;  /* 0x7f8000001c1c7812 */ /* 0x000fc800078ec0ff */
[----:B------:R-:W-:-:S13]  /*3880*/  ISETP.GT.U32.AND P0, PT, R28, 0x1ffffff, PT ;  /* 0x01ffffff1c00780c */ /* 0x000fda0003f04070 */
[----:B0-----:R-:W-:Y:S05]  /*3890*/  @P0 BRA `(.L_x_59) ;  /* 0x0000000000100947 */ /* 0x001fea0003800000 */
[----:B------:R-:W-:Y:S02]  /*38a0*/  MOV R0, R50 ;  /* 0x0000003200007202 */ /* 0x000fe40000000f00 */
[----:B------:R-:W-:-:S07]  /*38b0*/  MOV R28, 0x38d0 ;  /* 0x000038d0001c7802 */ /* 0x000fce0000000f00 */
[----:B-1----:R-:W-:Y:S05]  /*38c0*/  CALL.REL.NOINC `($__internal_0_$__cuda_sm20_rcp_rn_f32_slowpath) ;  /* 0x0000006400047944 */ /* 0x002fea0003c00000 */
[----:B------:R-:W-:Y:S05]  /*38d0*/  BRA `(.L_x_60) ;  /* 0x0000000000107947 */ /* 0x000fea0003800000 */
.L_x_59:
[----:B------:R-:W0:Y:S02]  /*38e0*/  MUFU.RCP R51, R50 ;  /* 0x0000003200337308 */ /* 0x000e240000001000 */
[----:B0-----:R-:W-:-:S04]  /*38f0*/  FFMA R0, R50, R51, -1 ;  /* 0xbf80000032007423 */ /* 0x001fc80000000033 */
[----:B------:R-:W-:-:S04]  /*3900*/  FADD.FTZ R0, -R0, -RZ ;  /* 0x800000ff00007221 */ /* 0x000fc80000010100 */
[----:B------:R-:W-:-:S07]  /*3910*/  FFMA R51, R51, R0, R51 ;  /* 0x0000000033337223 */ /* 0x000fce0000000033 */
.L_x_60:
[----:B------:R-:W-:Y:S05]  /*3920*/  BSYNC.RECONVERGENT B1 ;  /* 0x0000000000017941 */ /* 0x000fea0003800200 */
.L_x_58:
[----:B------:R-:W-:Y:S01]  /*3930*/  FMUL R0, R60, -2 ;  /* 0xc00000003c007820 */ /* 0x000fe20000400000 */
[-C--:B------:R-:W-:Y:S01]  /*3940*/  FMUL R49, R51, R51.reuse ;  /* 0x0000003333317220 */ /* 0x080fe20000400000 */
[----:B------:R-:W-:Y:S01]  /*3950*/  FMUL R28, R56, R51 ;  /* 0x00000033381c7220 */ /* 0x000fe20000400000 */
[----:B------:R-:W-:Y:S01]  /*3960*/  FADD R64, -R30, R45 ;  /* 0x0000002d1e407221 */ /* 0x000fe20000000100 */
[----:B------:R-:W-:Y:S01]  /*3970*/  FMUL R0, R0, R21 ;  /* 0x0000001500007220 */ /* 0x000fe20000400000 */
[----:B-1----:R-:W-:Y:S01]  /*3980*/  FFMA R54, R47, R51, R54 ;  /* 0x000000332f367223 */ /* 0x002fe20000000036 */
[----:B------:R-:W-:Y:S01]  /*3990*/  FMUL R60, R60, R7 ;  /* 0x000000073c3c7220 */ /* 0x000fe20000400000 */
[----:B------:R-:W-:Y:S01]  /*39a0*/  FMUL R30, R64, R64 ;  /* 0x00000040401e7220 */ /* 0x000fe20000400000 */
[----:B------:R-:W-:Y:S01]  /*39b0*/  FMUL R0, R49, R0 ;  /* 0x0000000031007220 */ /* 0x000fe20000400000 */
[----:B------:R-:W-:Y:S01]  /*39c0*/  BSSY.RECONVERGENT B1, `(.L_x_61) ;  /* 0x000001a000017945 */ /* 0x000fe20003800200 */
[-C--:B------:R-:W-:Y:S01]  /*39d0*/  FMUL R60, R60, R21.reuse ;  /* 0x000000153c3c7220 */ /* 0x080fe20000400000 */
[----:B------:R-:W-:Y:S01]  /*39e0*/  FMUL R30, R30, R21 ;  /* 0x000000151e1e7220 */ /* 0x000fe20000400000 */
[----:B------:R-:W-:-:S02]  /*39f0*/  FMUL R50, R56, R0 ;  /* 0x0000000038327220 */ /* 0x000fc40000400000 */
[----:B------:R-:W-:Y:S02]  /*3a00*/  FFMA R62, R49, R60, R62 ;  /* 0x0000003c313e7223 */ /* 0x000fe4000000003e */
[----:B------:R-:W-:Y:S01]  /*3a10*/  FFMA R53, R47, R28, -R50 ;  /* 0x0000001c2f357223 */ /* 0x000fe20000000832 */
[----:B------:R-:W-:-:S03]  /*3a20*/  FADD R50, R30, 1 ;  /* 0x3f8000001e327421 */ /* 0x000fc60000000000 */
[----:B------:R-:W-:Y:S01]  /*3a30*/  FFMA R53, R47, R0, R53 ;  /* 0x000000002f357223 */ /* 0x000fe20000000035 */
[----:B------:R-:W-:Y:S01]  /*3a40*/  FMUL R0, R29, 4 ;  /* 0x408000001d007820 */ /* 0x000fe20000400000 */
[----:B------:R-:W-:Y:S01]  /*3a50*/  IADD3 R28, PT, PT, R50, 0x1800000, RZ ;  /* 0x01800000321c7810 */ /* 0x000fe20007ffe0ff */
[----:B------:R0:W1:Y:S02]  /*3a60*/  LDS R29, [R58+0x18] ;  /* 0x000018003a1d7984 */ /* 0x0000640000000800 */
[----:B------:R-:W-:Y:S01]  /*3a70*/  FFMA R51, R0, R51, -1 ;  /* 0xbf80000000337423 */ /* 0x000fe20000000033 */
[----:B------:R-:W-:Y:S01]  /*3a80*/  LOP3.LUT R28, R28, 0x7f800000, RZ, 0xc0, !PT ;  /* 0x7f8000001c1c7812 */ /* 0x000fe200078ec0ff */
[----:B------:R-:W-:-:S03]  /*3a90*/  FMUL R0, R13, R49 ;  /* 0x000000310d007220 */ /* 0x000fc60000400000 */
[----:B------:R-:W-:Y:S01]  /*3aa0*/  ISETP.GT.U32.AND P0, PT, R28, 0x1ffffff, PT ;  /* 0x01ffffff1c00780c */ /* 0x000fe20003f04070 */
[----:B------:R-:W-:-:S04]  /*3ab0*/  FFMA R0, R0, R51, R53 ;  /* 0x0000003300007223 */ /* 0x000fc80000000035 */
[----:B------:R-:W-:-:S08]  /*3ac0*/  FADD R61, R61, R0 ;  /* 0x000000003d3d7221 */ /* 0x000fd00000000000 */
[----:B0-----:R-:W-:Y:S05]  /*3ad0*/  @P0 BRA `(.L_x_62) ;  /* 0x0000000000100947 */ /* 0x001fea0003800000 */
[----:B------:R-:W-:Y:S02]  /*3ae0*/  MOV R0, R50 ;  /* 0x0000003200007202 */ /* 0x000fe40000000f00 */
[----:B------:R-:W-:-:S07]  /*3af0*/  MOV R28, 0x3b10 ;  /* 0x00003b10001c7802 */ /* 0x000fce0000000f00 */
[----:B-1----:R-:W-:Y:S05]  /*3b00*/  CALL.REL.NOINC `($__internal_0_$__cuda_sm20_rcp_rn_f32_slowpath) ;  /* 0x0000006000747944 */ /* 0x002fea0003c00000 */
[----:B------:R-:W-:Y:S05]  /*3b10*/  BRA `(.L_x_63) ;  /* 0x0000000000107947 */ /* 0x000fea0003800000 */
.L_x_62:
[----:B------:R-:W0:Y:S02]  /*3b20*/  MUFU.RCP R51, R50 ;  /* 0x0000003200337308 */ /* 0x000e240000001000 */
[----:B0-----:R-:W-:-:S04]  /*3b30*/  FFMA R0, R50, R51, -1 ;  /* 0xbf80000032007423 */ /* 0x001fc80000000033 */
[----:B------:R-:W-:-:S04]  /*3b40*/  FADD.FTZ R0, -R0, -RZ ;  /* 0x800000ff00007221 */ /* 0x000fc80000010100 */
[----:B------:R-:W-:-:S07]  /*3b50*/  FFMA R51, R51, R0, R51 ;  /* 0x0000000033337223 */ /* 0x000fce0000000033 */
.L_x_63:
[----:B------:R-:W-:Y:S05]  /*3b60*/  BSYNC.RECONVERGENT B1 ;  /* 0x0000000000017941 */ /* 0x000fea0003800200 */
.L_x_61:
[----:B------:R-:W-:Y:S01]  /*3b70*/  FMUL R0, R64, -2 ;  /* 0xc000000040007820 */ /* 0x000fe20000400000 */
[-C--:B------:R-:W-:Y:S01]  /*3b80*/  FMUL R47, R51, R51.reuse ;  /* 0x00000033332f7220 */ /* 0x080fe20000400000 */
[----:B------:R-:W-:Y:S01]  /*3b90*/  FMUL R28, R56, R51 ;  /* 0x00000033381c7220 */ /* 0x000fe20000400000 */
[----:B------:R-:W-:Y:S01]  /*3ba0*/  FADD R60, -R31, R45 ;  /* 0x0000002d1f3c7221 */ /* 0x000fe20000000100 */
[----:B------:R-:W-:Y:S01]  /*3bb0*/  FMUL R0, R0, R21 ;  /* 0x0000001500007220 */ /* 0x000fe20000400000 */
[----:B------:R0:W2:Y:S01]  /*3bc0*/  LDS R55, [R58+0x1c] ;  /* 0x00001c003a377984 */ /* 0x0000a20000000800 */
[----:B-1----:R-:W-:Y:S01]  /*3bd0*/  FFMA R54, R29, R51, R54 ;  /* 0x000000331d367223 */ /* 0x002fe20000000036 */
[----:B------:R-:W-:Y:S01]  /*3be0*/  FMUL R30, R30, 4 ;  /* 0x408000001e1e7820 */ /* 0x000fe20000400000 */
[----:B------:R-:W-:Y:S01]  /*3bf0*/  FMUL R0, R47, R0 ;  /* 0x000000002f007220 */ /* 0x000fe20000400000 */
[----:B------:R-:W-:Y:S01]  /*3c00*/  FMUL R64, R64, R7 ;  /* 0x0000000740407220 */ /* 0x000fe20000400000 */
[----:B------:R-:W-:Y:S01]  /*3c10*/  BSSY.RECONVERGENT B1, `(.L_x_64) ;  /* 0x0000019000017945 */ /* 0x000fe20003800200 */
[----:B------:R-:W-:Y:S01]  /*3c20*/  FFMA R51, R30, R51, -1 ;  /* 0xbf8000001e337423 */ /* 0x000fe20000000033 */
[----:B------:R-:W-:Y:S01]  /*3c30*/  FMUL R50, R56, R0 ;  /* 0x0000000038327220 */ /* 0x000fe20000400000 */
[----:B------:R-:W-:-:S03]  /*3c40*/  FMUL R64, R64, R21 ;  /* 0x0000001540407220 */ /* 0x000fc60000400000 */
[----:B------:R-:W-:Y:S01]  /*3c50*/  FFMA R49, R29, R28, -R50 ;  /* 0x0000001c1d317223 */ /* 0x000fe20000000832 */
[----:B------:R-:W-:-:S03]  /*3c60*/  FFMA R62, R47, R64, R62 ;  /* 0x000000402f3e7223 */ /* 0x000fc6000000003e */
[----:B------:R-:W-:Y:S01]  /*3c70*/  FFMA R49, R29, R0, R49 ;  /* 0x000000001d317223 */ /* 0x000fe20000000031 */
[----:B------:R-:W-:-:S04]  /*3c80*/  FMUL R0, R60, R60 ;  /* 0x0000003c3c007220 */ /* 0x000fc80000400000 */
[----:B------:R-:W-:Y:S01]  /*3c90*/  FMUL R29, R0, R21 ;  /* 0x00000015001d7220 */ /* 0x000fe20000400000 */
[----:B------:R-:W-:-:S03]  /*3ca0*/  FMUL R0, R13, R47 ;  /* 0x0000002f0d007220 */ /* 0x000fc60000400000 */
[----:B------:R-:W-:Y:S01]  /*3cb0*/  FADD R30, R29, 1 ;  /* 0x3f8000001d1e7421 */ /* 0x000fe20000000000 */
[----:B------:R-:W-:-:S04]  /*3cc0*/  FFMA R0, R0, R51, R49 ;  /* 0x0000003300007223 */ /* 0x000fc80000000031 */
[----:B------:R-:W-:Y:S01]  /*3cd0*/  IADD3 R28, PT, PT, R30, 0x1800000, RZ ;  /* 0x018000001e1c7810 */ /* 0x000fe20007ffe0ff */
[----:B------:R-:W-:-:S03]  /*3ce0*/  FADD R61, R61, R0 ;  /* 0x000000003d3d7221 */ /* 0x000fc60000000000 */
[----:B------:R-:W-:-:S04]  /*3cf0*/  LOP3.LUT R28, R28, 0x7f800000, RZ, 0xc0, !PT ;  /* 0x7f8000001c1c7812 */ /* 0x000fc800078ec0ff */
[----:B------:R-:W-:-:S13]  /*3d00*/  ISETP.GT.U32.AND P0, PT, R28, 0x1ffffff, PT ;  /* 0x01ffffff1c00780c */ /* 0x000fda0003f04070 */
[----:B0-2---:R-:W-:Y:S05]  /*3d10*/  @P0 BRA `(.L_x_65) ;  /* 0x0000000000100947 */ /* 0x005fea0003800000 */
[----:B------:R-:W-:Y:S02]  /*3d20*/  MOV R0, R30 ;  /* 0x0000001e00007202 */ /* 0x000fe40000000f00 */
[----:B------:R-:W-:-:S07]  /*3d30*/  MOV R28, 0x3d50 ;  /* 0x00003d50001c7802 */ /* 0x000fce0000000f00 */
[----:B------:R-:W-:Y:S05]  /*3d40*/  CALL.REL.NOINC `($__internal_0_$__cuda_sm20_rcp_rn_f32_slowpath) ;  /* 0x0000005c00e47944 */ /* 0x000fea0003c00000 */
[----:B------:R-:W-:Y:S05]  /*3d50*/  BRA `(.L_x_66) ;  /* 0x0000000000107947 */ /* 0x000fea0003800000 */
.L_x_65:
[----:B------:R-:W0:Y:S02]  /*3d60*/  MUFU.RCP R51, R30 ;  /* 0x0000001e00337308 */ /* 0x000e240000001000 */
[----:B0-----:R-:W-:-:S04]  /*3d70*/  FFMA R0, R30, R51, -1 ;  /* 0xbf8000001e007423 */ /* 0x001fc80000000033 */
[----:B------:R-:W-:-:S04]  /*3d80*/  FADD.FTZ R0, -R0, -RZ ;  /* 0x800000ff00007221 */ /* 0x000fc80000010100 */
[----:B------:R-:W-:-:S07]  /*3d90*/  FFMA R51, R51, R0, R51 ;  /* 0x0000000033337223 */ /* 0x000fce0000000033 */
.L_x_66:
[----:B------:R-:W-:Y:S05]  /*3da0*/  BSYNC.RECONVERGENT B1 ;  /* 0x0000000000017941 */ /* 0x000fea0003800200 */
.L_x_64:
[----:B------:R-:W-:Y:S01]  /*3db0*/  FMUL R0, R60, -2 ;  /* 0xc00000003c007820 */ /* 0x000fe20000400000 */
[-C--:B------:R-:W-:Y:S01]  /*3dc0*/  FMUL R31, R51, R51.reuse ;  /* 0x00000033331f7220 */ /* 0x080fe20000400000 */
[----:B------:R-:W-:Y:S01]  /*3dd0*/  IADD3 R57, PT, PT, R57, 0x8, RZ ;  /* 0x0000000839397810 */ /* 0x000fe20007ffe0ff */
[----:B------:R-:W-:Y:S01]  /*3de0*/  FMUL R28, R56, R51 ;  /* 0x00000033381c7220 */ /* 0x000fe20000400000 */
[----:B------:R-:W-:Y:S01]  /*3df0*/  FMUL R0, R0, R21 ;  /* 0x0000001500007220 */ /* 0x000fe20000400000 */
[----:B------:R-:W-:Y:S01]  /*3e00*/  FMUL R60, R60, R7 ;  /* 0x000000073c3c7220 */ /* 0x000fe20000400000 */
[----:B------:R-:W-:Y:S02]  /*3e10*/  ISETP.NE.AND P0, PT, R57, UR10, PT ;  /* 0x0000000a39007c0c */ /* 0x000fe4000bf05270 */
[----:B------:R-:W-:Y:S01]  /*3e20*/  FMUL R0, R31, R0 ;  /* 0x000000001f007220 */ /* 0x000fe20000400000 */
[----:B------:R-:W-:-:S03]  /*3e30*/  FMUL R60, R60, R21 ;  /* 0x000000153c3c7220 */ /* 0x000fc60000400000 */
[----:B------:R-:W-:-:S04]  /*3e40*/  FMUL R30, R56, R0 ;  /* 0x00000000381e7220 */ /* 0x000fc80000400000 */
[----:B------:R-:W-:Y:S01]  /*3e50*/  FFMA R47, R55, R28, -R30 ;  /* 0x0000001c372f7223 */ /* 0x000fe2000000081e */
[----:B------:R-:W-:-:S03]  /*3e60*/  FMUL R28, R29, 4 ;  /* 0x408000001d1c7820 */ /* 0x000fc60000400000 */
[----:B------:R-:W-:Y:S01]  /*3e70*/  FFMA R47, R55, R0, R47 ;  /* 0x00000000372f7223 */ /* 0x000fe2000000002f */
[----:B------:R-:W-:Y:S01]  /*3e80*/  FFMA R29, R28, R51, -1 ;  /* 0xbf8000001c1d7423 */ /* 0x000fe20000000033 */
[----:B------:R-:W-:Y:S01]  /*3e90*/  FMUL R0, R13, R31 ;  /* 0x0000001f0d007220 */ /* 0x000fe20000400000 */
[----:B------:R-:W-:Y:S01]  /*3ea0*/  FFMA R55, R55, R51, R54 ;  /* 0x0000003337377223 */ /* 0x000fe20000000036 */
[----:B------:R-:W-:Y:S02]  /*3eb0*/  FFMA R54, R31, R60, R62 ;  /* 0x0000003c1f367223 */ /* 0x000fe4000000003e */
[----:B------:R-:W-:-:S04]  /*3ec0*/  FFMA R0, R0, R29, R47 ;  /* 0x0000001d00007223 */ /* 0x000fc8000000002f */
[----:B------:R-:W-:Y:S01]  /*3ed0*/  FADD R47, R61, R0 ;  /* 0x000000003d2f7221 */ /* 0x000fe20000000000 */
[----:B------:R-:W-:Y:S06]  /*3ee0*/  @P0 BRA `(.L_x_67) ;  /* 0xffffffec00540947 */ /* 0x000fec000383ffff */
[----:B------:R-:W-:-:S07]  /*3ef0*/  MOV R31, UR10 ;  /* 0x0000000a001f7c02 */ /* 0x000fce0008000f00 */
.L_x_42:
[----:B------:R-:W-:-:S09]  /*3f00*/  UISETP.NE.AND UP0, UPT, UR11, URZ, UPT ;  /* 0x000000ff0b00728c */ /* 0x000fd2000bf05270 */
[----:B------:R-:W-:Y:S05]  /*3f10*/  BRA.U !UP0, `(.L_x_68) ;  /* 0x0000002908807547 */ /* 0x000fea000b800000 */
[----:B------:R-:W1:Y:S01]  /*3f20*/  S2R R29, SR_CgaCtaId ;  /* 0x00000000001d7919 */ /* 0x000e620000008800 */
[----:B------:R-:W-:Y:S01]  /*3f30*/  MOV R0, 0x400 ;  /* 0x0000040000007802 */ /* 0x000fe20000000f00 */
[----:B------:R-:W-:Y:S03]  /*3f40*/  BSSY.RECONVERGENT B1, `(.L_x_69) ;  /* 0x0000017000017945 */ /* 0x000fe60003800200 */
[----:B------:R-:W-:-:S04]  /*3f50*/  IADD3 R0, PT, PT, R0, 0x10, RZ ;  /* 0x0000001000007810 */ /* 0x000fc80007ffe0ff */
[----:B-1----:R-:W-:-:S04]  /*3f60*/  LEA R0, R29, R0, 0x18 ;  /* 0x000000001d007211 */ /* 0x002fc800078ec0ff */
[C---:B------:R-:W-:Y:S02]  /*3f70*/  LEA R57, R31.reuse, R0, 0x2 ;  /* 0x000000001f397211 */ /* 0x040fe400078e10ff */
[----:B------:R-:W-:-:S03]  /*3f80*/  LEA R31, R31, UR8, 0x2 ;  /* 0x000000081f1f7c11 */ /* 0x000fc6000f8e10ff */
[----:B------:R-:W1:Y:S04]  /*3f90*/  LDS R30, [R57] ;  /* 0x00000000391e7984 */ /* 0x000e680000000800 */
[----:B------:R2:W3:Y:S01]  /*3fa0*/  LDS R58, [R31] ;  /* 0x000000001f3a7984 */ /* 0x0004e20000000800 */
[----:B-1----:R-:W-:-:S04]  /*3fb0*/  FADD R30, -R30, R45 ;  /* 0x0000002d1e1e7221 */ /* 0x002fc80000000100 */
[----:B------:R-:W-:-:S04]  /*3fc0*/  FMUL R0, R30, R30 ;  /* 0x0000001e1e007220 */ /* 0x000fc80000400000 */
[----:B------:R-:W-:-:S04]  /*3fd0*/  FMUL R29, R0, R21 ;  /* 0x00000015001d7220 */ /* 0x000fc80000400000 */
[----:B------:R-:W-:-:S05]  /*3fe0*/  FADD R28, R29, 1 ;  /* 0x3f8000001d1c7421 */ /* 0x000fca0000000000 */
[----:B------:R-:W-:-:S04]  /*3ff0*/  IADD3 R0, PT, PT, R28, 0x1800000, RZ ;  /* 0x018000001c007810 */ /* 0x000fc80007ffe0ff */
[----:B------:R-:W-:-:S04]  /*4000*/  LOP3.LUT R0, R0, 0x7f800000, RZ, 0xc0, !PT ;  /* 0x7f80000000007812 */ /* 0x000fc800078ec0ff */
[----:B------:R-:W-:-:S13]  /*4010*/  ISETP.GT.U32.AND P0, PT, R0, 0x1ffffff, PT ;  /* 0x01ffffff0000780c */ /* 0x000fda0003f04070 */
[----:B--23--:R-:W-:Y:S05]  /*4020*/  @P0 BRA `(.L_x_70) ;  /* 0x0000000000100947 */ /* 0x00cfea0003800000 */
[----:B------:R-:W-:Y:S02]  /*4030*/  MOV R0, R28 ;  /* 0x0000001c00007202 */ /* 0x000fe40000000f00 */
[----:B------:R-:W-:-:S07]  /*4040*/  MOV R28, 0x4060 ;  /* 0x00004060001c7802 */ /* 0x000fce0000000f00 */
[----:B0-----:R-:W-:Y:S05]  /*4050*/  CALL.REL.NOINC `($__internal_0_$__cuda_sm20_rcp_rn_f32_slowpath) ;  /* 0x0000005c00207944 */ /* 0x001fea0003c00000 */
[----:B------:R-:W-:Y:S05]  /*4060*/  BRA `(.L_x_71) ;  /* 0x0000000000107947 */ /* 0x000fea0003800000 */
.L_x_70:
[----:B------:R-:W1:Y:S02]  /*4070*/  MUFU.RCP R51, R28 ;  /* 0x0000001c00337308 */ /* 0x000e640000001000 */
[----:B-1----:R-:W-:-:S04]  /*4080*/  FFMA R0, R28, R51, -1 ;  /* 0xbf8000001c007423 */ /* 0x002fc80000000033 */
[----:B------:R-:W-:-:S04]  /*4090*/  FADD.FTZ R0, -R0, -RZ ;  /* 0x800000ff00007221 */ /* 0x000fc80000010100 */
[----:B------:R-:W-:-:S07]  /*40a0*/  FFMA R51, R51, R0, R51 ;  /* 0x0000000033337223 */ /* 0x000fce0000000033 */
.L_x_71:
[----:B------:R-:W-:Y:S05]  /*40b0*/  BSYNC.RECONVERGENT B1 ;  /* 0x0000000000017941 */ /* 0x000fea0003800200 */
.L_x_69:
[----:B------:R-:W-:Y:S01]  /*40c0*/  FMUL R0, R30, -2 ;  /* 0xc00000001e007820 */ /* 0x000fe20000400000 */
[-C--:B------:R-:W-:Y:S01]  /*40d0*/  FMUL R49, R51, R51.reuse ;  /* 0x0000003333317220 */ /* 0x080fe20000400000 */
[----:B0-----:R-:W-:Y:S01]  /*40e0*/  FMUL R59, R56, R51 ;  /* 0x00000033383b7220 */ /* 0x001fe20000400000 */
[----:B------:R-:W-:Y:S01]  /*40f0*/  UISETP.NE.AND UP0, UPT, UR11, 0x1, UPT ;  /* 0x000000010b00788c */ /* 0x000fe2000bf05270 */
[----:B------:R-:W-:Y:S01]  /*4100*/  FMUL R0, R0, R21 ;  /* 0x0000001500007220 */ /* 0x000fe20000400000 */
[----:B------:R-:W-:Y:S01]  /*4110*/  FMUL R30, R30, R7 ;  /* 0x000000071e1e7220 */ /* 0x000fe20000400000 */
[----:B------:R-:W-:Y:S02]  /*4120*/  FFMA R55, R58, R51, R55 ;  /* 0x000000333a377223 */ /* 0x000fe40000000037 */
[----:B------:R-:W-:Y:S01]  /*4130*/  FMUL R53, R49, R0 ;  /* 0x0000000031357220 */ /* 0x000fe20000400000 */
[----:B------:R-:W-:Y:S01]  /*4140*/  FMUL R0, R29, 4 ;  /* 0x408000001d007820 */ /* 0x000fe20000400000 */
[----:B------:R-:W-:-:S02]  /*4150*/  FMUL R30, R30, R21 ;  /* 0x000000151e1e7220 */ /* 0x000fc40000400000 */
[----:B------:R-:W-:Y:S01]  /*4160*/  FMUL R61, R56, R53 ;  /* 0x00000035383d7220 */ /* 0x000fe20000400000 */
[----:B------:R-:W-:Y:S01]  /*4170*/  FFMA R29, R0, R51, -1 ;  /* 0xbf800000001d7423 */ /* 0x000fe20000000033 */
[----:B------:R-:W-:Y:S01]  /*4180*/  FMUL R0, R13, R49 ;  /* 0x000000310d007220 */ /* 0x000fe20000400000 */
[----:B------:R-:W-:Y:S01]  /*4190*/  FFMA R54, R49, R30, R54 ;  /* 0x0000001e31367223 */ /* 0x000fe20000000036 */
[----:B------:R-:W-:-:S04]  /*41a0*/  FFMA R28, R58, R59, -R61 ;  /* 0x0000003b3a1c7223 */ /* 0x000fc8000000083d */
[----:B------:R-:W-:-:S04]  /*41b0*/  FFMA R53, R58, R53, R28 ;  /* 0x000000353a357223 */ /* 0x000fc8000000001c */
[----:B------:R-:W-:-:S04]  /*41c0*/  FFMA R0, R0, R29, R53 ;  /* 0x0000001d00007223 */ /* 0x000fc80000000035 */
[----:B------:R-:W-:Y:S01]  /*41d0*/  FADD R47, R47, R0 ;  /* 0x000000002f2f7221 */ /* 0x000fe20000000000 */
[----:B------:R-:W-:Y:S06]  /*41e0*/  BRA.U !UP0, `(.L_x_68) ;  /* 0x0000002508cc7547 */ /* 0x000fec000b800000 */
[----:B------:R-:W0:Y:S01]  /*41f0*/  LDS R30, [R57+0x4] ;  /* 0x00000400391e7984 */ /* 0x000e220000000800 */
[----:B------:R-:W-:Y:S03]  /*4200*/  BSSY.RECONVERGENT B1, `(.L_x_72) ;  /* 0x0000012000017945 */ /* 0x000fe60003800200 */
[----:B------:R1:W2:Y:S01]  /*4210*/  LDS R58, [R31+0x4] ;  /* 0x000004001f3a7984 */ /* 0x0002a20000000800 */
        /* <DEDUP_REMOVED lines=12> */
.L_x_73:
[----:B------:R-:W0:Y:S02]  /*42e0*/  MUFU.RCP R51, R28 ;  /* 0x0000001c00337308 */ /* 0x000e240000001000 */
[----:B0-----:R-:W-:-:S04]  /*42f0*/  FFMA R0, R28, R51, -1 ;  /* 0xbf8000001c007423 */ /* 0x001fc80000000033 */
[----:B------:R-:W-:-:S04]  /*4300*/  FADD.FTZ R0, -R0, -RZ ;  /* 0x800000ff00007221 */ /* 0x000fc80000010100 */
[----:B------:R-:W-:-:S07]  /*4310*/  FFMA R51, R51, R0, R51 ;  /* 0x0000000033337223 */ /* 0x000fce0000000033 */
.L_x_74:
[----:B------:R-:W-:Y:S05]  /*4320*/  BSYNC.RECONVERGENT B1 ;  /* 0x0000000000017941 */ /* 0x000fea0003800200 */
.L_x_72:
[----:B------:R-:W-:Y:S01]  /*4330*/  FMUL R0, R30, -2 ;  /* 0xc00000001e007820 */ /* 0x000fe20000400000 */
[-C--:B------:R-:W-:Y:S01]  /*4340*/  FMUL R49, R51, R51.reuse ;  /* 0x0000003333317220 */ /* 0x080fe20000400000 */
[----:B------:R-:W-:Y:S01]  /*4350*/  FMUL R59, R56, R51 ;  /* 0x00000033383b7220 */ /* 0x000fe20000400000 */
        /* <DEDUP_REMOVED lines=31> */
.L_x_76:
[----:B------:R-:W0:Y:S02]  /*4550*/  MUFU.RCP R51, R28 ;  /* 0x0000001c00337308 */ /* 0x000e240000001000 */
[----:B0-----:R-:W-:-:S04]  /*4560*/  FFMA R0, R28, R51, -1 ;  /* 0xbf8000001c007423 */ /* 0x001fc80000000033 */
[----:B------:R-:W-:-:S04]  /*4570*/  FADD.FTZ R0, -R0, -RZ ;  /* 0x800000ff00007221 */ /* 0x000fc80000010100 */
[----:B------:R-:W-:-:S07]  /*4580*/  FFMA R51, R51, R0, R51 ;  /* 0x0000000033337223 */ /* 0x000fce0000000033 */
.L_x_77:
[----:B------:R-:W-:Y:S05]  /*4590*/  BSYNC.RECONVERGENT B1 ;  /* 0x0000000000017941 */ /* 0x000fea0003800200 */
.L_x_75:
        /* <DEDUP_REMOVED lines=34> */
.L_x_79:
[----:B------:R-:W0:Y:S02]  /*47c0*/  MUFU.RCP R51, R28 ;  /* 0x0000001c00337308 */ /* 0x000e240000001000 */
[----:B0-----:R-:W-:-:S04]  /*47d0*/  FFMA R0, R28, R51, -1 ;  /* 0xbf8000001c007423 */ /* 0x001fc80000000033 */
[----:B------:R-:W-:-:S04]  /*47e0*/  FADD.FTZ R0, -R0, -RZ ;  /* 0x800000ff00007221 */ /* 0x000fc80000010100 */
[----:B------:R-:W-:-:S07]  /*47f0*/  FFMA R51, R51, R0, R51 ;  /* 0x0000000033337223 */ /* 0x000fce0000000033 */
.L_x_80:
[----:B------:R-:W-:Y:S05]  /*4800*/  BSYNC.RECONVERGENT B1 ;  /* 0x0000000000017941 */ /* 0x000fea0003800200 */
.L_x_78:
        /* <DEDUP_REMOVED lines=34> */
.L_x_82:
[----:B------:R-:W0:Y:S02]  /*4a30*/  MUFU.RCP R51, R28 ;  /* 0x0000001c00337308 */ /* 0x000e240000001000 */
[----:B0-----:R-:W-:-:S04]  /*4a40*/  FFMA R0, R28, R51, -1 ;  /* 0xbf8000001c007423 */ /* 0x001fc80000000033 */
[----:B------:R-:W-:-:S04]  /*4a50*/  FADD.FTZ R0, -R0, -RZ ;  /* 0x800000ff00007221 */ /* 0x000fc80000010100 */
[----:B------:R-:W-:-:S07]  /*4a60*/  FFMA R51, R51, R0, R51 ;  /* 0x0000000033337223 */ /* 0x000fce0000000033 */
.L_x_83:
[----:B------:R-:W-:Y:S05]  /*4a70*/  BSYNC.RECONVERGENT B1 ;  /* 0x0000000000017941 */ /* 0x000fea0003800200 */
.L_x_81:
        /* <DEDUP_REMOVED lines=34> */
.L_x_85:
[----:B------:R-:W0:Y:S02]  /*4ca0*/  MUFU.RCP R51, R28 ;  /* 0x0000001c00337308 */ /* 0x000e240000001000 */
[----:B0-----:R-:W-:-:S04]  /*4cb0*/  FFMA R0, R28, R51, -1 ;  /* 0xbf8000001c007423 */ /* 0x001fc80000000033 */
[----:B------:R-:W-:-:S04]  /*4cc0*/  FADD.FTZ R0, -R0, -RZ ;  /* 0x800000ff00007221 */ /* 0x000fc80000010100 */
[----:B------:R-:W-:-:S07]  /*4cd0*/  FFMA R51, R51, R0, R51 ;  /* 0x0000000033337223 */ /* 0x000fce0000000033 */
.L_x_86:
[----:B------:R-:W-:Y:S05]  /*4ce0*/  BSYNC.RECONVERGENT B1 ;  /* 0x0000000000017941 */ /* 0x000fea0003800200 */
.L_x_84:
        /* <DEDUP_REMOVED lines=34> */
.L_x_88:
[----:B------:R-:W0:Y:S02]  /*4f10*/  MUFU.RCP R51, R28 ;  /* 0x0000001c00337308 */ /* 0x000e240000001000 */
[----:B0-----:R-:W-:-:S04]  /*4f20*/  FFMA R0, R28, R51, -1 ;  /* 0xbf8000001c007423 */ /* 0x001fc80000000033 */
[----:B------:R-:W-:-:S04]  /*4f30*/  FADD.FTZ R0, -R0, -RZ ;  /* 0x800000ff00007221 */ /* 0x000fc80000010100 */
[----:B------:R-:W-:-:S07]  /*4f40*/  FFMA R51, R51, R0, R51 ;  /* 0x0000000033337223 */ /* 0x000fce0000000033 */
.L_x_89:
[----:B------:R-:W-:Y:S05]  /*4f50*/  BSYNC.RECONVERGENT B1 ;  /* 0x0000000000017941 */ /* 0x000fea0003800200 */
.L_x_87:
[----:B------:R-:W-:Y:S01]  /*4f60*/  FMUL R0, R30, -2 ;  /* 0xc00000001e007820 */ /* 0x000fe20000400000 */
[-C--:B------:R-:W-:Y:S01]  /*4f70*/  FMUL R31, R51, R51.reuse ;  /* 0x00000033331f7220 */ /* 0x080fe20000400000 */
[----:B------:R-:W-:Y:S01]  /*4f80*/  FMUL R53, R56, R51 ;  /* 0x0000003338357220 */ /* 0x000fe20000400000 */
[----:B------:R-:W-:Y:S01]  /*4f90*/  FMUL R30, R30, R7 ;  /* 0x000000071e1e7220 */ /* 0x000fe20000400000 */
[----:B------:R-:W-:Y:S01]  /*4fa0*/  FMUL R0, R0, R21 ;  /* 0x0000001500007220 */ /* 0x000fe20000400000 */
[----:B------:R-:W-:Y:S02]  /*4fb0*/  FFMA R55, R58, R51, R55 ;  /* 0x000000333a377223 */ /* 0x000fe40000000037 */
[----:B------:R-:W-:Y:S01]  /*4fc0*/  FMUL R30, R30, R21 ;  /* 0x000000151e1e7220 */ /* 0x000fe20000400000 */
[----:B------:R-:W-:Y:S01]  /*4fd0*/  FMUL R49, R31, R0 ;  /* 0x000000001f317220 */ /* 0x000fe20000400000 */
[----:B------:R-:W-:Y:S02]  /*4fe0*/  FMUL R0, R29, 4 ;  /* 0x408000001d007820 */ /* 0x000fe40000400000 */
[----:B------:R-:W-:Y:S01]  /*4ff0*/  FFMA R54, R31, R30, R54 ;  /* 0x0000001e1f367223 */ /* 0x000fe20000000036 */
[----:B------:R-:W-:Y:S01]  /*5000*/  FMUL R57, R56, R49 ;  /* 0x0000003138397220 */ /* 0x000fe20000400000 */
[----:B------:R-:W-:Y:S01]  /*5010*/  FFMA R29, R0, R51, -1 ;  /* 0xbf800000001d7423 */ /* 0x000fe20000000033 */
[----:B------:R-:W-:-:S02]  /*5020*/  FMUL R0, R13, R31 ;  /* 0x0000001f0d007220 */ /* 0x000fc40000400000 */
[----:B------:R-:W-:-:S04]  /*5030*/  FFMA R28, R58, R53, -R57 ;  /* 0x000000353a1c7223 */ /* 0x000fc80000000839 */
[----:B------:R-:W-:-:S04]  /*5040*/  FFMA R49, R58, R49, R28 ;  /* 0x000000313a317223 */ /* 0x000fc8000000001c */
[----:B------:R-:W-:-:S04]  /*5050*/  FFMA R0, R0, R29, R49 ;  /* 0x0000001d00007223 */ /* 0x000fc80000000031 */
[----:B------:R-:W-:Y:S01]  /*5060*/  FADD R47, R47, R0 ;  /* 0x000000002f2f7221 */ /* 0x000fe20000000000 */
[----:B------:R-:W-:Y:S06]  /*5070*/  BRA `(.L_x_68) ;  /* 0x0000001800287947 */ /* 0x000fec0003800000 */
.L_x_41:
[----:B------:R-:W1:Y:S01]  /*5080*/  LDCU UR6, c[0x0][0x430] ;  /* 0x00008600ff0677ac */ /* 0x000e620008000800 */
[----:B0-----:R-:W-:Y:S01]  /*5090*/  HFMA2 R29, -RZ, RZ, 0, 0 ;  /* 0x00000000ff1d7431 */ /* 0x001fe200000001ff */
[----:B------:R-:W-:Y:S01]  /*50a0*/  CS2R R54, SRZ ;  /* 0x0000000000367805 */ /* 0x000fe2000001ff00 */
[----:B-1----:R-:W-:-:S09]  /*50b0*/  UISETP.GE.U32.AND UP0, UPT, UR6, 0x8, UPT ;  /* 0x000000080600788c */ /* 0x002fd2000bf06070 */
[----:B------:R-:W-:Y:S05]  /*50c0*/  BRA.U !UP0, `(.L_x_90) ;  /* 0x0000000d08247547 */ /* 0x000fea000b800000 */
[----:B------:R-:W0:Y:S01]  /*50d0*/  S2UR UR12, SR_CgaCtaId ;  /* 0x00000000000c79c3 */ /* 0x000e220000008800 */
[----:B------:R-:W-:Y:S01]  /*50e0*/  UMOV UR7, 0x400 ;  /* 0x0000040000077882 */ /* 0x000fe20000000000 */
[----:B------:R-:W-:Y:S01]  /*50f0*/  ULOP3.LUT UR10, UR6, 0x7ffffff8, URZ, 0xc0, !UPT ;  /* 0x7ffffff8060a7892 */ /* 0x000fe2000f8ec0ff */
[----:B------:R-:W-:Y:S01]  /*5100*/  MOV R54, RZ ;  /* 0x000000ff00367202 */ /* 0x000fe20000000f00 */
[----:B------:R-:W-:Y:S01]  /*5110*/  UIADD3 UR7, UPT, UPT, UR7, 0x10, URZ ;  /* 0x0000001007077890 */ /* 0x000fe2000fffe0ff */
[----:B------:R-:W1:Y:S03]  /*5120*/  LDCU UR17, c[0x0][0x430] ;  /* 0x00008600ff1177ac */ /* 0x000e660008000800 */
[----:B0-----:R-:W-:Y:S02]  /*5130*/  ULEA UR7, UR12, UR7, 0x18 ;  /* 0x000000070c077291 */ /* 0x001fe4000f8ec0ff */
[----:B------:R-:W-:-:S02]  /*5140*/  UIADD3 UR12, UPT, UPT, -UR10, URZ, URZ ;  /* 0x000000ff0a0c7290 */ /* 0x000fc4000fffe1ff */
[----:B-1----:R-:W-:-:S12]  /*5150*/  UIADD3 UR6, UPT, UPT, UR7, 0x10, URZ ;  /* 0x0000001007067890 */ /* 0x002fd8000fffe0ff */
.L_x_115:
[----:B------:R-:W0:Y:S01]  /*5160*/  LDS.128 R28, [UR6+-0x10] ;  /* 0xfffff006ff1c7984 */ /* 0x000e220008000c00 */
[----:B------:R-:W-:Y:S01]  /*5170*/  ULEA UR7, UR17, UR6, 0x2 ;  /* 0x0000000611077291 */ /* 0x000fe2000f8e10ff */
[----:B------:R-:W-:Y:S08]  /*5180*/  BSSY.RECONVERGENT B1, `(.L_x_91) ;  /* 0x0000011000017945 */ /* 0x000ff00003800200 */
[----:B------:R-:W1:Y:S01]  /*5190*/  LDS R56, [UR7+-0x10] ;  /* 0xfffff007ff387984 */ /* 0x000e620008000800 */
[----:B0-----:R-:W-:-:S04]  /*51a0*/  FADD R58, -R28, R45 ;  /* 0x0000002d1c3a7221 */ /* 0x001fc80000000100 */
[----:B------:R-:W-:-:S04]  /*51b0*/  FMUL R0, R58, R58 ;  /* 0x0000003a3a007220 */ /* 0x000fc80000400000 */
[----:B------:R-:W-:-:S05]  /*51c0*/  FFMA R28, R0, R21, 1 ;  /* 0x3f800000001c7423 */ /* 0x000fca0000000015 */
[----:B------:R-:W-:-:S04]  /*51d0*/  IADD3 R0, PT, PT, R28, 0x1800000, RZ ;  /* 0x018000001c007810 */ /* 0x000fc80007ffe0ff */
[----:B------:R-:W-:-:S04]  /*51e0*/  LOP3.LUT R0, R0, 0x7f800000, RZ, 0xc0, !PT ;  /* 0x7f80000000007812 */ /* 0x000fc800078ec0ff */
[----:B------:R-:W-:-:S13]  /*51f0*/  ISETP.GT.U32.AND P0, PT, R0, 0x1ffffff, PT ;  /* 0x01ffffff0000780c */ /* 0x000fda0003f04070 */
[----:B-1----:R-:W-:Y:S05]  /*5200*/  @P0 BRA `(.L_x_92) ;  /* 0x0000000000100947 */ /* 0x002fea0003800000 */
[----:B------:R-:W-:Y:S02]  /*5210*/  MOV R0, R28 ;  /* 0x0000001c00007202 */ /* 0x000fe40000000f00 */
[----:B------:R-:W-:-:S07]  /*5220*/  MOV R28, 0x5240 ;  /* 0x00005240001c7802 */ /* 0x000fce0000000f00 */
[----:B------:R-:W-:Y:S05]  /*5230*/  CALL.REL.NOINC `($__internal_0_$__cuda_sm20_rcp_rn_f32_slowpath) ;  /* 0x0000004800a87944 */ /* 0x000fea0003c00000 */
[----:B------:R-:W-:Y:S05]  /*5240*/  BRA `(.L_x_93) ;  /* 0x0000000000107947 */ /* 0x000fea0003800000 */
.L_x_92:
[----:B------:R-:W0:Y:S02]  /*5250*/  MUFU.RCP R51, R28 ;  /* 0x0000001c00337308 */ /* 0x000e240000001000 */
[----:B0-----:R-:W-:-:S04]  /*5260*/  FFMA R0, R28, R51, -1 ;  /* 0xbf8000001c007423 */ /* 0x001fc80000000033 */
[----:B------:R-:W-:-:S04]  /*5270*/  FADD.FTZ R0, -R0, -RZ ;  /* 0x800000ff00007221 */ /* 0x000fc80000010100 */
[----:B------:R-:W-:-:S07]  /*5280*/  FFMA R51, R51, R0, R51 ;  /* 0x0000000033337223 */ /* 0x000fce0000000033 */
.L_x_93:
[----:B------:R-:W-:Y:S05]  /*5290*/  BSYNC.RECONVERGENT B1 ;  /* 0x0000000000017941 */ /* 0x000fea0003800200 */
.L_x_91:
[----:B------:R-:W0:Y:S01]  /*52a0*/  LDS R57, [UR7+-0xc] ;  /* 0xfffff407ff397984 */ /* 0x000e220008000800 */
[----:B------:R-:W-:Y:S01]  /*52b0*/  FADD R60, -R29, R45 ;  /* 0x0000002d1d3c7221 */ /* 0x000fe20000000100 */
[----:B------:R-:W-:Y:S01]  /*52c0*/  FMUL R58, R58, R7 ;  /* 0x000000073a3a7220 */ /* 0x000fe20000400000 */
[----:B------:R-:W-:Y:S01]  /*52d0*/  FMUL R29, R51, R51 ;  /* 0x00000033331d7220 */ /* 0x000fe20000400000 */
[----:B------:R-:W-:Y:S01]  /*52e0*/  BSSY.RECONVERGENT B1, `(.L_x_94) ;  /* 0x0000012000017945 */ /* 0x000fe20003800200 */
[----:B------:R-:W-:Y:S01]  /*52f0*/  FMUL R0, R60, R60 ;  /* 0x0000003c3c007220 */ /* 0x000fe20000400000 */
[----:B------:R-:W-:Y:S01]  /*5300*/  FMUL R58, R58, R21 ;  /* 0x000000153a3a7220 */ /* 0x000fe20000400000 */
[----:B------:R-:W-:Y:S02]  /*5310*/  FFMA R56, R56, R51, R55 ;  /* 0x0000003338387223 */ /* 0x000fe40000000037 */
[----:B------:R-:W-:Y:S01]  /*5320*/  FFMA R28, R0, R21, 1 ;  /* 0x3f800000001c7423 */ /* 0x000fe20000000015 */
[----:B------:R-:W-:-:S04]  /*5330*/  FFMA R54, R29, R58, R54 ;  /* 0x0000003a1d367223 */ /* 0x000fc80000000036 */
        /* <DEDUP_REMOVED lines=8> */
.L_x_95:
[----:B------:R-:W1:Y:S02]  /*53c0*/  MUFU.RCP R51, R28 ;  /* 0x0000001c00337308 */ /* 0x000e640000001000 */
[----:B-1----:R-:W-:-:S04]  /*53d0*/  FFMA R0, R28, R51, -1 ;  /* 0xbf8000001c007423 */ /* 0x002fc80000000033 */
[----:B------:R-:W-:-:S04]  /*53e0*/  FADD.FTZ R0, -R0, -RZ ;  /* 0x800000ff00007221 */ /* 0x000fc80000010100 */
[----:B------:R-:W-:-:S07]  /*53f0*/  FFMA R51, R51, R0, R51 ;  /* 0x0000000033337223 */ /* 0x000fce0000000033 */
.L_x_96:
[----:B------:R-:W-:Y:S05]  /*5400*/  BSYNC.RECONVERGENT B1 ;  /* 0x0000000000017941 */ /* 0x000fea0003800200 */
.L_x_94:
[----:B------:R-:W1:Y:S01]  /*5410*/  LDS R59, [UR7+-0x8] ;  /* 0xfffff807ff3b7984 */ /* 0x000e620008000800 */
[----:B------:R-:W-:Y:S01]  /*5420*/  FADD R30, -R30, R45 ;  /* 0x0000002d1e1e7221 */ /* 0x000fe20000000100 */
[----:B------:R-:W-:Y:S01]  /*5430*/  FMUL R60, R60, R7 ;  /* 0x000000073c3c7220 */ /* 0x000fe20000400000 */
[----:B------:R-:W-:Y:S01]  /*5440*/  FMUL R29, R51, R51 ;  /* 0x00000033331d7220 */ /* 0x000fe20000400000 */
[----:B------:R-:W-:Y:S01]  /*5450*/  BSSY.RECONVERGENT B1, `(.L_x_97) ;  /* 0x0000012000017945 */ /* 0x000fe20003800200 */
[----:B------:R-:W-:Y:S01]  /*5460*/  FMUL R0, R30, R30 ;  /* 0x0000001e1e007220 */ /* 0x000fe20000400000 */
[----:B------:R-:W-:Y:S01]  /*5470*/  FMUL R60, R60, R21 ;  /* 0x000000153c3c7220 */ /* 0x000fe20000400000 */
[----:B0-----:R-:W-:Y:S02]  /*5480*/  FFMA R58, R57, R51, R56 ;  /* 0x00000033393a7223 */ /* 0x001fe40000000038 */
        /* <DEDUP_REMOVED lines=8> */
[----:B-1----:R-:W-:Y:S05]  /*5510*/  CALL.REL.NOINC `($__internal_0_$__cuda_sm20_rcp_rn_f32_slowpath) ;  /* 0x0000004400f07944 */ /* 0x002fea0003c00000 */
[----:B------:R-:W-:Y:S05]  /*5520*/  BRA `(.L_x_99) ;  /* 0x0000000000107947 */ /* 0x000fea0003800000 */
.L_x_98:
[----:B------:R-:W0:Y:S02]  /*5530*/  MUFU.RCP R51, R28 ;  /* 0x0000001c00337308 */ /* 0x000e240000001000 */
[----:B0-----:R-:W-:-:S04]  /*5540*/  FFMA R0, R28, R51, -1 ;  /* 0xbf8000001c007423 */ /* 0x001fc80000000033 */
[----:B------:R-:W-:-:S04]  /*5550*/  FADD.FTZ R0, -R0, -RZ ;  /* 0x800000ff00007221 */ /* 0x000fc80000010100 */
[----:B------:R-:W-:-:S07]  /*5560*/  FFMA R51, R51, R0, R51 ;  /* 0x0000000033337223 */ /* 0x000fce0000000033 */
.L_x_99:
[----:B------:R-:W-:Y:S05]  /*5570*/  BSYNC.RECONVERGENT B1 ;  /* 0x0000000000017941 */ /* 0x000fea0003800200 */
.L_x_97:
[----:B------:R-:W0:Y:S01]  /*5580*/  LDS R54, [UR7+-0x4] ;  /* 0xfffffc07ff367984 */ /* 0x000e220008000800 */
[----:B------:R-:W-:Y:S01]  /*5590*/  FADD R56, -R31, R45 ;  /* 0x0000002d1f387221 */ /* 0x000fe20000000100 */
[----:B------:R-:W-:Y:S01]  /*55a0*/  FMUL R30, R30, R7 ;  /* 0x000000071e1e7220 */ /* 0x000fe20000400000 */
[----:B------:R-:W-:Y:S01]  /*55b0*/  BSSY.RECONVERGENT B1, `(.L_x_100) ;  /* 0x0000013000017945 */ /* 0x000fe20003800200 */
[----:B-1----:R-:W-:Y:S01]  /*55c0*/  FFMA R59, R59, R51, R58 ;  /* 0x000000333b3b7223 */ /* 0x002fe2000000003a */
[----:B------:R-:W-:Y:S01]  /*55d0*/  FMUL R0, R56, R56 ;  /* 0x0000003838007220 */ /* 0x000fe20000400000 */
[----:B------:R-:W-:-:S03]  /*55e0*/  FMUL R30, R30, R21 ;  /* 0x000000151e1e7220 */ /* 0x000fc60000400000 */
[----:B------:R-:W-:-:S05]  /*55f0*/  FFMA R28, R0, R21, 1 ;  /* 0x3f800000001c7423 */ /* 0x000fca0000000015 */
[----:B------:R-:W-:-:S04]  /*5600*/  IADD3 R0, PT, PT, R28, 0x1800000, RZ ;  /* 0x018000001c007810 */ /* 0x000fc80007ffe0ff */
[----:B------:R-:W-:-:S04]  /*5610*/  LOP3.LUT R0, R0, 0x7f800000, RZ, 0xc0, !PT ;  /* 0x7f80000000007812 */ /* 0x000fc800078ec0ff */
[----:B------:R-:W-:Y:S01]  /*5620*/  ISETP.GT.U32.AND P0, PT, R0, 0x1ffffff, PT ;  /* 0x01ffffff0000780c */ /* 0x000fe20003f04070 */
[----:B------:R-:W-:-:S04]  /*5630*/  FMUL R0, R51, R51 ;  /* 0x0000003333007220 */ /* 0x000fc80000400000 */
[----:B------:R-:W-:-:S08]  /*5640*/  FFMA R57, R0, R30, R57 ;  /* 0x0000001e00397223 */ /* 0x000fd00000000039 */
[----:B------:R-:W-:Y:S05]  /*5650*/  @P0 BRA `(.L_x_101) ;  /* 0x0000000000100947 */ /* 0x000fea0003800000 */
[----:B------:R-:W-:Y:S02]  /*5660*/  MOV R0, R28 ;  /* 0x0000001c00007202 */ /* 0x000fe40000000f00 */
[----:B------:R-:W-:-:S07]  /*5670*/  MOV R28, 0x5690 ;  /* 0x00005690001c7802 */ /* 0x000fce0000000f00 */
[----:B0-----:R-:W-:Y:S05]  /*5680*/  CALL.REL.NOINC `($__internal_0_$__cuda_sm20_rcp_rn_f32_slowpath) ;  /* 0x0000004400947944 */ /* 0x001fea0003c00000 */
[----:B------:R-:W-:Y:S05]  /*5690*/  BRA `(.L_x_102) ;  /* 0x0000000000107947 */ /* 0x000fea0003800000 */
.L_x_101:
[----:B------:R-:W1:Y:S02]  /*56a0*/  MUFU.RCP R51, R28 ;  /* 0x0000001c00337308 */ /* 0x000e640000001000 */
[----:B-1----:R-:W-:-:S04]  /*56b0*/  FFMA R0, R28, R51, -1 ;  /* 0xbf8000001c007423 */ /* 0x002fc80000000033 */
[----:B------:R-:W-:-:S04]  /*56c0*/  FADD.FTZ R0, -R0, -RZ ;  /* 0x800000ff00007221 */ /* 0x000fc80000010100 */
[----:B------:R-:W-:-:S07]  /*56d0*/  FFMA R51, R51, R0, R51 ;  /* 0x0000000033337223 */ /* 0x000fce0000000033 */
.L_x_102:
[----:B------:R-:W-:Y:S05]  /*56e0*/  BSYNC.RECONVERGENT B1 ;  /* 0x0000000000017941 */ /* 0x000fea0003800200 */
.L_x_100:
[----:B------:R-:W1:Y:S01]  /*56f0*/  LDS.128 R28, [UR6] ;  /* 0x00000006ff1c7984 */ /* 0x000e620008000c00 */
[----:B------:R-:W-:Y:S01]  /*5700*/  FMUL R56, R56, R7 ;  /* 0x0000000738387220 */ /* 0x000fe20000400000 */
[----:B------:R-:W-:Y:S01]  /*5710*/  BSSY.RECONVERGENT B1, `(.L_x_103) ;  /* 0x0000015000017945 */ /* 0x000fe20003800200 */
[----:B0-----:R-:W-:Y:S01]  /*5720*/  FFMA R54, R54, R51, R59 ;  /* 0x0000003336367223 */ /* 0x001fe2000000003b */
[----:B------:R-:W0:Y:S01]  /*5730*/  LDS R55, [UR7] ;  /* 0x00000007ff377984 */ /* 0x000e220008000800 */
[----:B------:R-:W-:Y:S01]  /*5740*/  FMUL R56, R56, R21 ;  /* 0x0000001538387220 */ /* 0x000fe20000400000 */
[----:B-1----:R-:W-:-:S04]  /*5750*/  FADD R58, -R28, R45 ;  /* 0x0000002d1c3a7221 */ /* 0x002fc80000000100 */
[----:B------:R-:W-:-:S04]  /*5760*/  FMUL R0, R58, R58 ;  /* 0x0000003a3a007220 */ /* 0x000fc80000400000 */
[----:B------:R-:W-:-:S05]  /*5770*/  FFMA R28, R0, R21, 1 ;  /* 0x3f800000001c7423 */ /* 0x000fca0000000015 */
[----:B------:R-:W-:-:S04]  /*5780*/  IADD3 R0, PT, PT, R28, 0x1800000, RZ ;  /* 0x018000001c007810 */ /* 0x000fc80007ffe0ff */
[----:B------:R-:W-:-:S04]  /*5790*/  LOP3.LUT R0, R0, 0x7f800000, RZ, 0xc0, !PT ;  /* 0x7f80000000007812 */ /* 0x000fc800078ec0ff */
[----:B------:R-:W-:Y:S01]  /*57a0*/  ISETP.GT.U32.AND P0, PT, R0, 0x1ffffff, PT ;  /* 0x01ffffff0000780c */ /* 0x000fe20003f04070 */
[----:B------:R-:W-:-:S04]  /*57b0*/  FMUL R0, R51, R51 ;  /* 0x0000003333007220 */ /* 0x000fc80000400000 */
[----:B------:R-:W-:-:S08]  /*57c0*/  FFMA R57, R0, R56, R57 ;  /* 0x0000003800397223 */ /* 0x000fd00000000039 */
[----:B0-----:R-:W-:Y:S05]  /*57d0*/  @P0 BRA `(.L_x_104) ;  /* 0x0000000000100947 */ /* 0x001fea0003800000 */
[----:B------:R-:W-:Y:S02]  /*57e0*/  MOV R0, R28 ;  /* 0x0000001c00007202 */ /* 0x000fe40000000f00 */
[----:B------:R-:W-:-:S07]  /*57f0*/  MOV R28, 0x5810 ;  /* 0x00005810001c7802 */ /* 0x000fce0000000f00 */
[----:B------:R-:W-:Y:S05]  /*5800*/  CALL.REL.NOINC `($__internal_0_$__cuda_sm20_rcp_rn_f32_slowpath) ;  /* 0x0000004400347944 */ /* 0x000fea0003c00000 */
[----:B------:R-:W-:Y:S05]  /*5810*/  BRA `(.L_x_105) ;  /* 0x0000000000107947 */ /* 0x000fea0003800000 */
.L_x_104:
[----:B------:R-:W0:Y:S02]  /*5820*/  MUFU.RCP R51, R28 ;  /* 0x0000001c00337308 */ /* 0x000e240000001000 */
[----:B0-----:R-:W-:-:S04]  /*5830*/  FFMA R0, R28, R51, -1 ;  /* 0xbf8000001c007423 */ /* 0x001fc80000000033 */
[----:B------:R-:W-:-:S04]  /*5840*/  FADD.FTZ R0, -R0, -RZ ;  /* 0x800000ff00007221 */ /* 0x000fc80000010100 */
[----:B------:R-:W-:-:S07]  /*5850*/  FFMA R51, R51, R0, R51 ;  /* 0x0000000033337223 */ /* 0x000fce0000000033 */
.L_x_105:
[----:B------:R-:W-:Y:S05]  /*5860*/  BSYNC.RECONVERGENT B1 ;  /* 0x0000000000017941 */ /* 0x000fea0003800200 */
.L_x_103:
[----:B------:R-:W0:Y:S01]  /*5870*/  LDS R56, [UR7+0x4] ;  /* 0x00000407ff387984 */ /* 0x000e220008000800 */
[----:B------:R-:W-:Y:S01]  /*5880*/  FADD R60, -R29, R45 ;  /* 0x0000002d1d3c7221 */ /* 0x000fe20000000100 */
[----:B------:R-:W-:Y:S01]  /*5890*/  FMUL R58, R58, R7 ;  /* 0x000000073a3a7220 */ /* 0x000fe20000400000 */
[----:B------:R-:W-:Y:S01]  /*58a0*/  BSSY.RECONVERGENT B1, `(.L_x_106) ;  /* 0x0000013000017945 */ /* 0x000fe20003800200 */
[----:B------:R-:W-:Y:S01]  /*58b0*/  FFMA R55, R55, R51, R54 ;  /* 0x0000003337377223 */ /* 0x000fe20000000036 */
        /* <DEDUP_REMOVED lines=13> */
.L_x_107:
[----:B------:R-:W1:Y:S02]  /*5990*/  MUFU.RCP R51, R28 ;  /* 0x0000001c00337308 */ /* 0x000e640000001000 */
[----:B-1----:R-:W-:-:S04]  /*59a0*/  FFMA R0, R28, R51, -1 ;  /* 0xbf8000001c007423 */ /* 0x002fc80000000033 */
[----:B------:R-:W-:-:S04]  /*59b0*/  FADD.FTZ R0, -R0, -RZ ;  /* 0x800000ff00007221 */ /* 0x000fc80000010100 */
[----:B------:R-:W-:-:S07]  /*59c0*/  FFMA R51, R51, R0, R51 ;  /* 0x0000000033337223 */ /* 0x000fce0000000033 */
.L_x_108:
[----:B------:R-:W-:Y:S05]  /*59d0*/  BSYNC.RECONVERGENT B1 ;  /* 0x0000000000017941 */ /* 0x000fea0003800200 */
.L_x_106:
[----:B------:R-:W1:Y:S01]  /*59e0*/  LDS R29, [UR7+0x8] ;  /* 0x00000807ff1d7984 */ /* 0x000e620008000800 */
[----:B------:R-:W-:Y:S01]  /*59f0*/  FADD R30, -R30, R45 ;  /* 0x0000002d1e1e7221 */ /* 0x000fe20000000100 */
[----:B------:R-:W-:Y:S01]  /*5a00*/  FMUL R60, R60, R7 ;  /* 0x000000073c3c7220 */ /* 0x000fe20000400000 */
[----:B------:R-:W-:Y:S01]  /*5a10*/  BSSY.RECONVERGENT B1, `(.L_x_109) ;  /* 0x0000013000017945 */ /* 0x000fe20003800200 */
[----:B0-----:R-:W-:Y:S01]  /*5a20*/  FFMA R56, R56, R51, R55 ;  /* 0x0000003338387223 */ /* 0x001fe20000000037 */
        /* <DEDUP_REMOVED lines=11> */
[----:B-1----:R-:W-:Y:S05]  /*5ae0*/  CALL.REL.NOINC `($__internal_0_$__cuda_sm20_rcp_rn_f32_slowpath) ;  /* 0x00000040007c7944 */ /* 0x002fea0003c00000 */
[----:B------:R-:W-:Y:S05]  /*5af0*/  BRA `(.L_x_111) ;  /* 0x0000000000107947 */ /* 0x000fea0003800000 */
.L_x_110:
[----:B------:R-:W0:Y:S02]  /*5b00*/  MUFU.RCP R51, R28 ;  /* 0x0000001c00337308 */ /* 0x000e240000001000 */
[----:B0-----:R-:W-:-:S04]  /*5b10*/  FFMA R0, R28, R51, -1 ;  /* 0xbf8000001c007423 */ /* 0x001fc80000000033 */
[----:B------:R-:W-:-:S04]  /*5b20*/  FADD.FTZ R0, -R0, -RZ ;  /* 0x800000ff00007221 */ /* 0x000fc80000010100 */
[----:B------:R-:W-:-:S07]  /*5b30*/  FFMA R51, R51, R0, R51 ;  /* 0x0000000033337223 */ /* 0x000fce0000000033 */
.L_x_111:
[----:B------:R-:W-:Y:S05]  /*5b40*/  BSYNC.RECONVERGENT B1 ;  /* 0x0000000000017941 */ /* 0x000fea0003800200 */
.L_x_109:
[----:B------:R-:W0:Y:S01]  /*5b50*/  LDS R55, [UR7+0xc] ;  /* 0x00000c07ff377984 */ /* 0x000e220008000800 */
        /* <DEDUP_REMOVED lines=17> */
.L_x_113:
[----:B------:R-:W1:Y:S02]  /*5c70*/  MUFU.RCP R51, R28 ;  /* 0x0000001c00337308 */ /* 0x000e640000001000 */
[----:B-1----:R-:W-:-:S04]  /*5c80*/  FFMA R0, R28, R51, -1 ;  /* 0xbf8000001c007423 */ /* 0x002fc80000000033 */
[----:B------:R-:W-:-:S04]  /*5c90*/  FADD.FTZ R0, -R0, -RZ ;  /* 0x800000ff00007221 */ /* 0x000fc80000010100 */
[----:B------:R-:W-:-:S07]  /*5ca0*/  FFMA R51, R51, R0, R51 ;  /* 0x0000000033337223 */ /* 0x000fce0000000033 */
.L_x_114:
[----:B------:R-:W-:Y:S05]  /*5cb0*/  BSYNC.RECONVERGENT B1 ;  /* 0x0000000000017941 */ /* 0x000fea0003800200 */
.L_x_112:
[----:B------:R-:W-:Y:S01]  /*5cc0*/  UIADD3 UR12, UPT, UPT, UR12, 0x8, URZ ;  /* 0x000000080c0c7890 */ /* 0x000fe2000fffe0ff */
[----:B------:R-:W-:Y:S01]  /*5cd0*/  FMUL R0, R54, R7 ;  /* 0x0000000736007220 */ /* 0x000fe20000400000 */
[-C--:B------:R-:W-:Y:S01]  /*5ce0*/  FMUL R54, R51, R51.reuse ;  /* 0x0000003333367220 */ /* 0x080fe20000400000 */
[----:B0-----:R-:W-:Y:S01]  /*5cf0*/  FFMA R55, R55, R51, R56 ;  /* 0x0000003337377223 */ /* 0x001fe20000000038 */
[----:B------:R-:W-:Y:S01]  /*5d00*/  UISETP.NE.AND UP0, UPT, UR12, URZ, UPT ;  /* 0x000000ff0c00728c */ /* 0x000fe2000bf05270 */
[----:B------:R-:W-:Y:S01]  /*5d10*/  FMUL R0, R0, R21 ;  /* 0x0000001500007220 */ /* 0x000fe20000400000 */
[----:B------:R-:W-:-:S03]  /*5d20*/  UIADD3 UR6, UPT, UPT, UR6, 0x20, URZ ;  /* 0x0000002006067890 */ /* 0x000fc6000fffe0ff */
[----:B------:R-:W-:-:S04]  /*5d30*/  FFMA R54, R54, R0, R57 ;  /* 0x0000000036367223 */ /* 0x000fc80000000039 */
[----:B------:R-:W-:Y:S05]  /*5d40*/  BRA.U UP0, `(.L_x_115) ;  /* 0xfffffff500047547 */ /* 0x000fea000b83ffff */
[----:B------:R-:W-:-:S07]  /*5d50*/  MOV R29, UR10 ;  /* 0x0000000a001d7c02 */ /* 0x000fce0008000f00 */
.L_x_90:
[----:B------:R-:W-:-:S09]  /*5d60*/  UISETP.NE.AND UP0, UPT, UR11, URZ, UPT ;  /* 0x000000ff0b00728c */ /* 0x000fd2000bf05270 */
[----:B------:R-:W-:Y:S05]  /*5d70*/  BRA.U !UP0, `(.L_x_68) ;  /* 0x0000000908e87547 */ /* 0x000fea000b800000 */
[----:B------:R-:W0:Y:S01]  /*5d80*/  S2R R31, SR_CgaCtaId ;  /* 0x00000000001f7919 */ /* 0x000e220000008800 */
[----:B------:R-:W-:Y:S01]  /*5d90*/  MOV R0, 0x400 ;  /* 0x0000040000007802 */ /* 0x000fe20000000f00 */
[----:B------:R-:W-:Y:S01]  /*5da0*/  UISETP.NE.AND UP0, UPT, UR11, 0x1, UPT ;  /* 0x000000010b00788c */ /* 0x000fe2000bf05270 */
[----:B------:R-:W-:Y:S02]  /*5db0*/  BSSY.RECONVERGENT B1, `(.L_x_116) ;  /* 0x0000016000017945 */ /* 0x000fe40003800200 */
[----:B------:R-:W-:-:S04]  /*5dc0*/  IADD3 R0, PT, PT, R0, 0x10, RZ ;  /* 0x0000001000007810 */ /* 0x000fc80007ffe0ff */
[----:B0-----:R-:W-:-:S04]  /*5dd0*/  LEA R0, R31, R0, 0x18 ;  /* 0x000000001f007211 */ /* 0x001fc800078ec0ff */
[C---:B------:R-:W-:Y:S02]  /*5de0*/  LEA R31, R29.reuse, R0, 0x2 ;  /* 0x000000001d1f7211 */ /* 0x040fe400078e10ff */
[----:B------:R-:W-:-:S03]  /*5df0*/  LEA R29, R29, UR8, 0x2 ;  /* 0x000000081d1d7c11 */ /* 0x000fc6000f8e10ff */
[----:B------:R-:W0:Y:S04]  /*5e00*/  LDS R30, [R31] ;  /* 0x000000001f1e7984 */ /* 0x000e280000000800 */
[----:B------:R1:W2:Y:S01]  /*5e10*/  LDS R56, [R29] ;  /* 0x000000001d387984 */ /* 0x0002a20000000800 */
[----:B0-----:R-:W-:-:S04]  /*5e20*/  FADD R30, -R30, R45 ;  /* 0x0000002d1e1e7221 */ /* 0x001fc80000000100 */
[----:B------:R-:W-:-:S04]  /*5e30*/  FMUL R0, R30, R30 ;  /* 0x0000001e1e007220 */ /* 0x000fc80000400000 */
[----:B------:R-:W-:-:S05]  /*5e40*/  FFMA R28, R0, R21, 1 ;  /* 0x3f800000001c7423 */ /* 0x000fca0000000015 */
        /* <DEDUP_REMOVED lines=8> */
.L_x_117:
[----:B------:R-:W0:Y:S02]  /*5ed0*/  MUFU.RCP R51, R28 ;  /* 0x0000001c00337308 */ /* 0x000e240000001000 */
[----:B0-----:R-:W-:-:S04]  /*5ee0*/  FFMA R0, R28, R51, -1 ;  /* 0xbf8000001c007423 */ /* 0x001fc80000000033 */
[----:B------:R-:W-:-:S04]  /*5ef0*/  FADD.FTZ R0, -R0, -RZ ;  /* 0x800000ff00007221 */ /* 0x000fc80000010100 */
[----:B------:R-:W-:-:S07]  /*5f00*/  FFMA R51, R51, R0, R51 ;  /* 0x0000000033337223 */ /* 0x000fce0000000033 */
.L_x_118:
[----:B------:R-:W-:Y:S05]  /*5f10*/  BSYNC.RECONVERGENT B1 ;  /* 0x0000000000017941 */ /* 0x000fea0003800200 */
.L_x_116:
[----:B------:R-:W-:Y:S01]  /*5f20*/  FMUL R30, R30, R7 ;  /* 0x000000071e1e7220 */ /* 0x000fe20000400000 */
[-C--:B------:R-:W-:Y:S01]  /*5f30*/  FMUL R49, R51, R51.reuse ;  /* 0x0000003333317220 */ /* 0x080fe20000400000 */
[----:B------:R-:W-:Y:S02]  /*5f40*/  FFMA R55, R56, R51, R55 ;  /* 0x0000003338377223 */ /* 0x000fe40000000037 */
[----:B------:R-:W-:-:S04]  /*5f50*/  FMUL R30, R30, R21 ;  /* 0x000000151e1e7220 */ /* 0x000fc80000400000 */
[----:B------:R-:W-:Y:S01]  /*5f60*/  FFMA R54, R49, R30, R54 ;  /* 0x0000001e31367223 */ /* 0x000fe20000000036 */
[----:B------:R-:W-:Y:S06]  /*5f70*/  BRA.U !UP0, `(.L_x_68) ;  /* 0x0000000908687547 */ /* 0x000fec000b800000 */
[----:B------:R-:W0:Y:S01]  /*5f80*/  LDS R30, [R31+0x4] ;  /* 0x000004001f1e7984 */ /* 0x000e220000000800 */
[----:B------:R-:W-:Y:S01]  /*5f90*/  UISETP.NE.AND UP0, UPT, UR11, 0x2, UPT ;  /* 0x000000020b00788c */ /* 0x000fe2000bf05270 */
[----:B------:R-:W-:Y:S02]  /*5fa0*/  BSSY.RECONVERGENT B1, `(.L_x_119) ;  /* 0x0000011000017945 */ /* 0x000fe40003800200 */
[----:B------:R1:W2:Y:S01]  /*5fb0*/  LDS R56, [R29+0x4] ;  /* 0x000004001d387984 */ /* 0x0002a20000000800 */
        /* <DEDUP_REMOVED lines=11> */
.L_x_120:
[----:B------:R-:W0:Y:S02]  /*6070*/  MUFU.RCP R51, R28 ;  /* 0x0000001c00337308 */ /* 0x000e240000001000 */
[----:B0-----:R-:W-:-:S04]  /*6080*/  FFMA R0, R28, R51, -1 ;  /* 0xbf8000001c007423 */ /* 0x001fc80000000033 */
[----:B------:R-:W-:-:S04]  /*6090*/  FADD.FTZ R0, -R0, -RZ ;  /* 0x800000ff00007221 */ /* 0x000fc80000010100 */
[----:B------:R-:W-:-:S07]  /*60a0*/  FFMA R51, R51, R0, R51 ;  /* 0x0000000033337223 */ /* 0x000fce0000000033 */
.L_x_121:
[----:B------:R-:W-:Y:S05]  /*60b0*/  BSYNC.RECONVERGENT B1 ;  /* 0x0000000000017941 */ /* 0x000fea0003800200 */
.L_x_119:
        /* <DEDUP_REMOVED lines=21> */
.L_x_123:
[----:B------:R-:W0:Y:S02]  /*6210*/  MUFU.RCP R51, R28 ;  /* 0x0000001c00337308 */ /* 0x000e240000001000 */
[----:B0-----:R-:W-:-:S04]  /*6220*/  FFMA R0, R28, R51, -1 ;  /* 0xbf8000001c007423 */ /* 0x001fc80000000033 */
[----:B------:R-:W-:-:S04]  /*6230*/  FADD.FTZ R0, -R0, -RZ ;  /* 0x800000ff00007221 */ /* 0x000fc80000010100 */
[----:B------:R-:W-:-:S07]  /*6240*/  FFMA R51, R51, R0, R51 ;  /* 0x0000000033337223 */ /* 0x000fce0000000033 */
.L_x_124:
[----:B------:R-:W-:Y:S05]  /*6250*/  BSYNC.RECONVERGENT B1 ;  /* 0x0000000000017941 */ /* 0x000fea0003800200 */
.L_x_122:
        /* <DEDUP_REMOVED lines=21> */
.L_x_126:
[----:B------:R-:W0:Y:S02]  /*63b0*/  MUFU.RCP R51, R28 ;  /* 0x0000001c00337308 */ /* 0x000e240000001000 */
[----:B0-----:R-:W-:-:S04]  /*63c0*/  FFMA R0, R28, R51, -1 ;  /* 0xbf8000001c007423 */ /* 0x001fc80000000033 */
[----:B------:R-:W-:-:S04]  /*63d0*/  FADD.FTZ R0, -R0, -RZ ;  /* 0x800000ff00007221 */ /* 0x000fc80000010100 */
[----:B------:R-:W-:-:S07]  /*63e0*/  FFMA R51, R51, R0, R51 ;  /* 0x0000000033337223 */ /* 0x000fce0000000033 */
.L_x_127:
[----:B------:R-:W-:Y:S05]  /*63f0*/  BSYNC.RECONVERGENT B1 ;  /* 0x0000000000017941 */ /* 0x000fea0003800200 */
.L_x_125:
        /* <DEDUP_REMOVED lines=21> */
.L_x_129:
[----:B------:R-:W0:Y:S02]  /*6550*/  MUFU.RCP R51, R28 ;  /* 0x0000001c00337308 */ /* 0x000e240000001000 */
[----:B0-----:R-:W-:-:S04]  /*6560*/  FFMA R0, R28, R51, -1 ;  /* 0xbf8000001c007423 */ /* 0x001fc80000000033 */
[----:B------:R-:W-:-:S04]  /*6570*/  FADD.FTZ R0, -R0, -RZ ;  /* 0x800000ff00007221 */ /* 0x000fc80000010100 */
[----:B------:R-:W-:-:S07]  /*6580*/  FFMA R51, R51, R0, R51 ;  /* 0x0000000033337223 */ /* 0x000fce0000000033 */
.L_x_130:
[----:B------:R-:W-:Y:S05]  /*6590*/  BSYNC.RECONVERGENT B1 ;  /* 0x0000000000017941 */ /* 0x000fea0003800200 */
.L_x_128:
        /* <DEDUP_REMOVED lines=21> */
.L_x_132:
[----:B------:R-:W0:Y:S02]  /*66f0*/  MUFU.RCP R51, R28 ;  /* 0x0000001c00337308 */ /* 0x000e240000001000 */
[----:B0-----:R-:W-:-:S04]  /*6700*/  FFMA R0, R28, R51, -1 ;  /* 0xbf8000001c007423 */ /* 0x001fc80000000033 */
[----:B------:R-:W-:-:S04]  /*6710*/  FADD.FTZ R0, -R0, -RZ ;  /* 0x800000ff00007221 */ /* 0x000fc80000010100 */
[----:B------:R-:W-:-:S07]  /*6720*/  FFMA R51, R51, R0, R51 ;  /* 0x0000000033337223 */ /* 0x000fce0000000033 */
.L_x_133:
[----:B------:R-:W-:Y:S05]  /*6730*/  BSYNC.RECONVERGENT B1 ;  /* 0x0000000000017941 */ /* 0x000fea0003800200 */
.L_x_131:
[----:B------:R-:W-:Y:S01]  /*6740*/  FMUL R30, R30, R7 ;  /* 0x000000071e1e7220 */ /* 0x000fe20000400000 */
[-C--:B------:R-:W-:Y:S01]  /*6750*/  FMUL R49, R51, R51.reuse ;  /* 0x0000003333317220 */ /* 0x080fe20000400000 */
[----:B------:R-:W-:Y:S02]  /*6760*/  FFMA R55, R56, R51, R55 ;  /* 0x0000003338377223 */ /* 0x000fe40000000037 */
[----:B------:R-:W-:-:S04]  /*6770*/  FMUL R30, R30, R21 ;  /* 0x000000151e1e7220 */ /* 0x000fc80000400000 */
[----:B------:R-:W-:Y:S01]  /*6780*/  FFMA R54, R49, R30, R54 ;  /* 0x0000001e31367223 */ /* 0x000fe20000000036 */
[----:B------:R-:W-:Y:S06]  /*6790*/  BRA.U !UP0, `(.L_x_68) ;  /* 0x0000000108607547 */ /* 0x000fec000b800000 */
[----:B------:R-:W0:Y:S01]  /*67a0*/  LDS R30, [R31+0x18] ;  /* 0x000018001f1e7984 */ /* 0x000e220000000800 */
[----:B------:R-:W-:Y:S03]  /*67b0*/  BSSY.RECONVERGENT B1, `(.L_x_134) ;  /* 0x0000011000017945 */ /* 0x000fe60003800200 */
        /* <DEDUP_REMOVED lines=12> */
.L_x_135:
[----:B------:R-:W0:Y:S02]  /*6880*/  MUFU.RCP R51, R28 ;  /* 0x0000001c00337308 */ /* 0x000e240000001000 */
[----:B0-----:R-:W-:-:S04]  /*6890*/  FFMA R0, R28, R51, -1 ;  /* 0xbf8000001c007423 */ /* 0x001fc80000000033 */
[----:B------:R-:W-:-:S04]  /*68a0*/  FADD.FTZ R0, -R0, -RZ ;  /* 0x800000ff00007221 */ /* 0x000fc80000010100 */
[----:B------:R-:W-:-:S07]  /*68b0*/  FFMA R51, R51, R0, R51 ;  /* 0x0000000033337223 */ /* 0x000fce0000000033 */
.L_x_136:
[----:B------:R-:W-:Y:S05]  /*68c0*/  BSYNC.RECONVERGENT B1 ;  /* 0x0000000000017941 */ /* 0x000fea0003800200 */
.L_x_134:
[----:B------:R-:W-:Y:S01]  /*68d0*/  FMUL R30, R30, R7 ;  /* 0x000000071e1e7220 */ /* 0x000fe20000400000 */
[-C--:B------:R-:W-:Y:S01]  /*68e0*/  FMUL R29, R51, R51.reuse ;  /* 0x00000033331d7220 */ /* 0x080fe20000400000 */
[----:B------:R-:W-:Y:S02]  /*68f0*/  FFMA R55, R56, R51, R55 ;  /* 0x0000003338377223 */ /* 0x000fe40000000037 */
[----:B------:R-:W-:-:S04]  /*6900*/  FMUL R30, R30, R21 ;  /* 0x000000151e1e7220 */ /* 0x000fc80000400000 */
[----:B------:R-:W-:-:S07]  /*6910*/  FFMA R54, R29, R30, R54 ;  /* 0x0000001e1d367223 */ /* 0x000fce0000000036 */
.L_x_68:
[----:B------:R-:W2:Y:S01]  /*6920*/  LDG.E R30, desc[UR14][R40.64] ;  /* 0x0000000e281e7981 */ /* 0x000ea2000c1e1900 */
[----:B------:R-:W1:Y:S01]  /*6930*/  LDC.64 R28, c[0x0][0x418] ;  /* 0x00010600ff1c7b82 */ /* 0x000e620000000a00 */
[----:B------:R-:W-:Y:S01]  /*6940*/  FADD R55, R54, R55 ;  /* 0x0000003736377221 */ /* 0x000fe20000000000 */
[----:B------:R-:W-:-:S03]  /*6950*/  UIADD3 UR6, UPT, UPT, UR16, -0xd000000, URZ ;  /* 0xf300000010067890 */ /* 0x000fc6000fffe0ff */
[----:B------:R-:W-:Y:S01]  /*6960*/  FMUL R0, R55, R4 ;  /* 0x0000000437007220 */ /* 0x000fe20000400000 */
[----:B------:R-:W-:Y:S01]  /*6970*/  UISETP.GT.U32.AND UP0, UPT, UR6, 0x727fffff, UPT ;  /* 0x727fffff0600788c */ /* 0x000fe2000bf04070 */
[----:B-1----:R-:W-:Y:S01]  /*6980*/  FADD R31, -R29, 1 ;  /* 0x3f8000001d1f7421 */ /* 0x002fe20000000100 */
[----:B------:R-:W-:-:S03]  /*6990*/  FSETP.GT.AND P0, PT, R28, 9.9999999747524270788e-07, PT ;  /* 0x358637bd1c00780b */ /* 0x000fc60003f04000 */
[----:B------:R-:W-:Y:S01]  /*69a0*/  FMUL R31, R0, R31 ;  /* 0x0000001f001f7220 */ /* 0x000fe20000400000 */
[----:B--2---:R-:W-:-:S04]  /*69b0*/  FMUL R29, R30, R29 ;  /* 0x0000001d1e1d7220 */ /* 0x004fc80000400000 */
[----:B------:R-:W-:Y:S02]  /*69c0*/  FFMA R53, R0, R31, R29 ;  /* 0x0000001f00357223 */ /* 0x000fe4000000001d */
[----:B------:R-:W1:Y:S03]  /*69d0*/  MUFU.RSQ R29, UR16 ;  /* 0x00000010001d7d08 */ /* 0x000e660008001400 */
[----:B------:R2:W-:Y:S01]  /*69e0*/  STG.E desc[UR14][R40.64], R53 ;  /* 0x0000003528007986 */ /* 0x0005e2000c10190e */
[----:B------:R-:W-:Y:S05]  /*69f0*/  BRA.U !UP0, `(.L_x_137) ;  /* 0x0000000108187547 */ /* 0x000fea000b800000 */
[----:B------:R-:W-:Y:S01]  /*6a00*/  BSSY.RECONVERGENT B0, `(.L_x_138) ;  /* 0x0000004000007945 */ /* 0x000fe20003800200 */
[----:B-1----:R-:W-:Y:S02]  /*6a10*/  MOV R29, UR16 ;  /* 0x00000010001d7c02 */ /* 0x002fe40008000f00 */
[----:B------:R-:W-:-:S07]  /*6a20*/  MOV R50, 0x6a40 ;  /* 0x00006a4000327802 */ /* 0x000fce0000000f00 */
[----:B0-2---:R-:W-:Y:S05]  /*6a30*/  CALL.REL.NOINC `($__internal_1_$__cuda_sm20_sqrt_rn_f32_slowpath) ;  /* 0x00000034007c7944 */ /* 0x005fea0003c00000 */
[----:B------:R-:W-:Y:S05]  /*6a40*/  BSYNC.RECONVERGENT B0 ;  /* 0x0000000000007941 */ /* 0x000fea0003800200 */
.L_x_138:
[----:B------:R-:W-:Y:S05]  /*6a50*/  BRA `(.L_x_139) ;  /* 0x0000000000107947 */ /* 0x000fea0003800000 */
.L_x_137:
[C---:B-1----:R-:W-:Y:S01]  /*6a60*/  FMUL.FTZ R49, R29.reuse, UR16 ;  /* 0x000000101d317c20 */ /* 0x042fe20008410000 */
[----:B------:R-:W-:-:S03]  /*6a70*/  FMUL.FTZ R29, R29, 0.5 ;  /* 0x3f0000001d1d7820 */ /* 0x000fc60000410000 */
[----:B------:R-:W-:-:S04]  /*6a80*/  FFMA R28, -R49, R49, UR16 ;  /* 0x00000010311c7e23 */ /* 0x000fc80008000131 */
[----:B------:R-:W-:-:S07]  /*6a90*/  FFMA R49, R28, R29, R49 ;  /* 0x0000001d1c317223 */ /* 0x000fce0000000031 */
.L_x_139:
[----:B------:R-:W1:Y:S02]  /*6aa0*/  LDCU UR6, c[0x0][0x420] ;  /* 0x00008400ff0677ac */ /* 0x000e640008000800 */
[----:B-1----:R-:W-:Y:S01]  /*6ab0*/  FADD R28, R53, UR6 ;  /* 0x00000006351c7e21 */ /* 0x002fe20008000000 */
[----:B------:R-:W1:Y:S04]  /*6ac0*/  LDCU UR6, c[0x0][0x414] ;  /* 0x00008280ff0677ac */ /* 0x000e680008000800 */
[----:B------:R-:W-:-:S13]  /*6ad0*/  FSETP.GEU.AND P1, PT, |R28|, 1.175494350822287508e-38, PT ;  /* 0x008000001c00780b */ /* 0x000fda0003f2e200 */
[----:B------:R-:W-:Y:S01]  /*6ae0*/  @!P1 FMUL R28, R28, 16777216 ;  /* 0x4b8000001c1c9820 */ /* 0x000fe20000400000 */
[----:B-1----:R-:W-:-:S03]  /*6af0*/  FMUL R49, R49, UR6 ;  /* 0x0000000631317c20 */ /* 0x002fc60008400000 */
[----:B------:R-:W1:Y:S01]  /*6b00*/  MUFU.RSQ R52, R28 ;  /* 0x0000001c00347308 */ /* 0x000e620000001400 */
[----:B------:R-:W-:Y:S01]  /*6b10*/  FMUL R29, R0, R49 ;  /* 0x00000031001d7220 */ /* 0x000fe20000400000 */
[----:B------:R-:W-:Y:S02]  /*6b20*/  HFMA2 R0, -RZ, RZ, 0, 0 ;  /* 0x00000000ff007431 */ /* 0x000fe400000001ff */
[----:B-1----:R-:W-:-:S04]  /*6b30*/  @!P1 FMUL R52, R52, 4096 ;  /* 0x4580000034349820 */ /* 0x002fc80000400000 */
[----:B------:R-:W-:Y:S01]  /*6b40*/  FMUL R52, R52, R29 ;  /* 0x0000001d34347220 */ /* 0x000fe20000400000 */
[----:B------:R-:W-:Y:S06]  /*6b50*/  @!P0 BRA `(.L_x_140) ;  /* 0x0000001000888947 */ /* 0x000fec0003800000 */
[----:B------:R-:W1:Y:S01]  /*6b60*/  LDCU UR6, c[0x0][0x418] ;  /* 0x00008300ff0677ac */ /* 0x000e620008000800 */
[----:B------:R-:W-:Y:S01]  /*6b70*/  FADD R0, R49, R49 ;  /* 0x0000003131007221 */ /* 0x000fe20000000000 */
[----:B------:R-:W-:Y:S03]  /*6b80*/  BSSY.RECONVERGENT B0, `(.L_x_141) ;  /* 0x000000d000007945 */ /* 0x000fe60003800200 */
[----:B-1----:R-:W-:-:S04]  /*6b90*/  FMUL R29, R0, UR6 ;  /* 0x00000006001d7c20 */ /* 0x002fc80008400000 */
[----:B------:R1:W3:Y:S01]  /*6ba0*/  MUFU.RSQ R28, R29 ;  /* 0x0000001d001c7308 */ /* 0x0002e20000001400 */
[----:B------:R-:W-:-:S04]  /*6bb0*/  IADD3 R0, PT, PT, R29, -0xd000000, RZ ;  /* 0xf30000001d007810 */ /* 0x000fc80007ffe0ff */
[----:B------:R-:W-:-:S13]  /*6bc0*/  ISETP.GT.U32.AND P0, PT, R0, 0x727fffff, PT ;  /* 0x727fffff0000780c */ /* 0x000fda0003f04070 */
[----:B-1-3--:R-:W-:Y:S05]  /*6bd0*/  @!P0 BRA `(.L_x_142) ;  /* 0x00000000000c8947 */ /* 0x00afea0003800000 */
[----:B------:R-:W-:-:S07]  /*6be0*/  MOV R50, 0x6c00 ;  /* 0x00006c0000327802 */ /* 0x000fce0000000f00 */
[----:B0-2---:R-:W-:Y:S05]  /*6bf0*/  CALL.REL.NOINC `($__internal_1_$__cuda_sm20_sqrt_rn_f32_slowpath) ;  /* 0x00000034000c7944 */ /* 0x005fea0003c00000 */
[----:B------:R-:W-:Y:S05]  /*6c00*/  BRA `(.L_x_143) ;  /* 0x0000000000107947 */ /* 0x000fea0003800000 */
.L_x_142:
[----:B------:R-:W-:Y:S01]  /*6c10*/  FMUL.FTZ R49, R29, R28 ;  /* 0x0000001c1d317220 */ /* 0x000fe20000410000 */
[----:B------:R-:W-:-:S03]  /*6c20*/  FMUL.FTZ R28, R28, 0.5 ;  /* 0x3f0000001c1c7820 */ /* 0x000fc60000410000 */
[----:B------:R-:W-:-:S04]  /*6c30*/  FFMA R0, -R49, R49, R29 ;  /* 0x0000003131007223 */ /* 0x000fc8000000011d */
[----:B------:R-:W-:-:S07]  /*6c40*/  FFMA R49, R0, R28, R49 ;  /* 0x0000001c00317223 */ /* 0x000fce0000000031 */
.L_x_143:
[----:B------:R-:W-:Y:S05]  /*6c50*/  BSYNC.RECONVERGENT B0 ;  /* 0x0000000000007941 */ /* 0x000fea0003800200 */
.L_x_141:
[----:B------:R-:W-:Y:S01]  /*6c60*/  ISETP.NE.AND P0, PT, R19, 0x1, PT ;  /* 0x000000011300780c */ /* 0x000fe20003f05270 */
[----:B------:R-:W-:Y:S01]  /*6c70*/  BSSY.RECONVERGENT B0, `(.L_x_140) ;  /* 0x0000110000007945 */ /* 0x000fe20003800200 */
[----:B------:R-:W-:-:S11]  /*6c80*/  FMUL R0, R27, R49 ;  /* 0x000000311b007220 */ /* 0x000fd60000400000 */
[----:B------:R-:W-:Y:S05]  /*6c90*/  @!P0 BRA `(.L_x_144) ;  /* 0x0000001000288947 */ /* 0x000fea0003800000 */
[C---:B------:R-:W-:Y:S01]  /*6ca0*/  ISETP.NE.AND P0, PT, R25.reuse, 0x3, PT ;  /* 0x000000031900780c */ /* 0x040fe20003f05270 */
[----:B------:R-:W-:Y:S01]  /*6cb0*/  BSSY.RECONVERGENT B1, `(.L_x_145) ;  /* 0x000000c000017945 */ /* 0x000fe20003800200 */
[----:B------:R-:W-:-:S11]  /*6cc0*/  IADD3 R29, PT, PT, R25, 0x1, RZ ;  /* 0x00000001191d7810 */ /* 0x000fd60007ffe0ff */
        /* <DEDUP_REMOVED lines=9> */
.L_x_146:
[----:B------:R-:W-:-:S07]  /*6d60*/  MOV R19, R48 ;  /* 0x0000003000137202 */ /* 0x000fce0000000f00 */
.L_x_147:
[----:B------:R-:W-:Y:S05]  /*6d70*/  BSYNC.RECONVERGENT B1 ;  /* 0x0000000000017941 */ /* 0x000fea0003800200 */
.L_x_145:
[----:B------:R-:W-:Y:S01]  /*6d80*/  ISETP.NE.AND P0, PT, R29, 0x4, PT ;  /* 0x000000041d00780c */ /* 0x000fe20003f05270 */
[----:B------:R-:W-:Y:S01]  /*6d90*/  BSSY.RECONVERGENT B1, `(.L_x_148) ;  /* 0x0000054000017945 */ /* 0x000fe20003800200 */
[C---:B--2---:R-:W-:Y:S02]  /*6da0*/  IADD3 R53, PT, PT, R17.reuse, 0x646e171e, RZ ;  /* 0x646e171e11357810 */ /* 0x044fe40007ffe0ff */
[----:B------:R-:W-:Y:S02]  /*6db0*/  IADD3 R51, PT, PT, R16, -0x4ab325aa, RZ ;  /* 0xb54cda5610337810 */ /* 0x000fe40007ffe0ff */
[----:B------:R-:W-:-:S07]  /*6dc0*/  IADD3 R50, PT, PT, R17, 0x1fd5c5a3, RZ ;  /* 0x1fd5c5a311327810 */ /* 0x000fce0007ffe0ff */
[----:B------:R-:W-:Y:S05]  /*6dd0*/  @P0 BRA `(.L_x_149) ;  /* 0x00000004003c0947 */ /* 0x000fea0003800000 */
[----:B------:R-:W-:Y:S01]  /*6de0*/  IADD3 R2, PT, PT, R2, 0x1, RZ ;  /* 0x0000000102027810 */ /* 0x000fe20007ffe0ff */
[----:B------:R-:W-:Y:S03]  /*6df0*/  BSSY.RECONVERGENT B2, `(.L_x_150) ;  /* 0x000000f000027945 */ /* 0x000fe60003800200 */
[C---:B------:R-:W-:Y:S01]  /*6e00*/  ISETP.NE.AND P0, PT, R2.reuse, RZ, PT ;  /* 0x000000ff0200720c */ /* 0x040fe20003f05270 */
[----:B------:R-:W-:-:S12]  /*6e10*/  IMAD.WIDE.U32 R26, R2, -0x2daee0ad, RZ ;  /* 0xd2511f53021a7825 */ /* 0x000fd800078e00ff */
[----:B------:R-:W-:Y:S05]  /*6e20*/  @P0 BRA `(.L_x_151) ;  /* 0x00000000002c0947 */ /* 0x000fea0003800000 */
[----:B------:R-:W-:-:S04]  /*6e30*/  IADD3 R3, PT, PT, R3, 0x1, RZ ;  /* 0x0000000103037810 */ /* 0x000fc80007ffe0ff */
[----:B------:R-:W-:Y:S01]  /*6e40*/  ISETP.NE.AND P0, PT, R3, RZ, PT ;  /* 0x000000ff0300720c */ /* 0x000fe20003f05270 */
[----:B------:R1:W-:-:S12]  /*6e50*/  STG.E desc[UR14][R36.64+0x4], R3 ;  /* 0x0000040324007986 */ /* 0x0003d8000c10190e */
[----:B-1----:R-:W-:Y:S05]  /*6e60*/  @P0 BRA `(.L_x_151) ;  /* 0x00000000001c0947 */ /* 0x002fea0003800000 */
[----:B------:R-:W-:Y:S01]  /*6e70*/  IADD3 R34, PT, PT, R34, 0x1, RZ ;  /* 0x0000000122227810 */ /* 0x000fe20007ffe0ff */
[----:B------:R-:W-:-:S03]  /*6e80*/  HFMA2 R3, -RZ, RZ, 0, 0 ;  /* 0x00000000ff037431 */ /* 0x000fc600000001ff */
[----:B------:R-:W-:Y:S01]  /*6e90*/  ISETP.NE.AND P0, PT, R34, RZ, PT ;  /* 0x000000ff2200720c */ /* 0x000fe20003f05270 */
[----:B------:R1:W-:-:S12]  /*6ea0*/  STG.E desc[UR14][R36.64+0x8], R34 ;  /* 0x0000082224007986 */ /* 0x0003d8000c10190e */
[----:B------:R-:W-:Y:S02]  /*6eb0*/  @!P0 IADD3 R35, PT, PT, R35, 0x1, RZ ;  /* 0x0000000123238810 */ /* 0x000fe40007ffe0ff */
[----:B-1----:R-:W-:-:S03]  /*6ec0*/  @!P0 MOV R34, RZ ;  /* 0x000000ff00228202 */ /* 0x002fc60000000f00 */
[----:B------:R1:W-:Y:S04]  /*6ed0*/  @!P0 STG.E desc[UR14][R36.64+0xc], R35 ;  /* 0x00000c2324008986 */ /* 0x0003e8000c10190e */
.L_x_151:
[----:B------:R-:W-:Y:S05]  /*6ee0*/  BSYNC.RECONVERGENT B2 ;  /* 0x0000000000027941 */ /* 0x000fea0003800200 */
.L_x_150:
[----:B------:R-:W-:Y:S01]  /*6ef0*/  IMAD.WIDE.U32 R24, R34, -0x326172a9, RZ ;  /* 0xcd9e8d5722187825 */ /* 0x000fe200078e00ff */
[C---:B------:R-:W-:Y:S01]  /*6f00*/  LOP3.LUT R30, R17.reuse, R35, R27, 0x96, !PT ;  /* 0x00000023111e7212 */ /* 0x040fe200078e961b */
[----:B------:R2:W-:Y:S01]  /*6f10*/  STG.E desc[UR14][R36.64], R2 ;  /* 0x0000000224007986 */ /* 0x0005e2000c10190e */
[C---:B------:R-:W-:Y:S02]  /*6f20*/  IADD3 R27, PT, PT, R16.reuse, -0x61c88647, RZ ;  /* 0x9e3779b9101b7810 */ /* 0x040fe40007ffe0ff */
[----:B------:R-:W-:Y:S01]  /*6f30*/  LOP3.LUT R28, R16, R25, R3, 0x96, !PT ;  /* 0x00000019101c7212 */ /* 0x000fe200078e9603 */
[----:B------:R-:W-:Y:S01]  /*6f40*/  IMAD.WIDE.U32 R30, R30, -0x326172a9, RZ ;  /* 0xcd9e8d571e1e7825 */ /* 0x000fe200078e00ff */
[----:B------:R-:W-:-:S03]  /*6f50*/  IADD3 R25, PT, PT, R17, -0x4498517b, RZ ;  /* 0xbb67ae8511197810 */ /* 0x000fc60007ffe0ff */
[----:B------:R-:W-:Y:S01]  /*6f60*/  IMAD.WIDE.U32 R28, R28, -0x2daee0ad, RZ ;  /* 0xd2511f531c1c7825 */ /* 0x000fe200078e00ff */
[----:B------:R-:W-:Y:S02]  /*6f70*/  LOP3.LUT R27, R27, R24, R31, 0x96, !PT ;  /* 0x000000181b1b7212 */ /* 0x000fe400078e961f */
[----:B------:R-:W-:Y:S02]  /*6f80*/  IADD3 R31, PT, PT, R17, 0x76cf5d0a, RZ ;  /* 0x76cf5d0a111f7810 */ /* 0x000fe40007ffe0ff */
[----:B------:R-:W-:Y:S01]  /*6f90*/  LOP3.LUT R24, R25, R29, R26, 0x96, !PT ;  /* 0x0000001d19187212 */ /* 0x000fe200078e961a */
[----:B------:R-:W-:Y:S01]  /*6fa0*/  IMAD.WIDE.U32 R26, R27, -0x2daee0ad, RZ ;  /* 0xd2511f531b1a7825 */ /* 0x000fe200078e00ff */
[----:B------:R-:W-:-:S03]  /*6fb0*/  IADD3 R29, PT, PT, R16, 0x3c6ef372, RZ ;  /* 0x3c6ef372101d7810 */ /* 0x000fc60007ffe0ff */
[----:B------:R-:W-:Y:S01]  /*6fc0*/  IMAD.WIDE.U32 R24, R24, -0x326172a9, RZ ;  /* 0xcd9e8d5718187825 */ /* 0x000fe200078e00ff */
[----:B------:R-:W-:Y:S02]  /*6fd0*/  LOP3.LUT R28, R27, R31, R28, 0x96, !PT ;  /* 0x0000001f1b1c7212 */ /* 0x000fe400078e961c */
[----:B------:R-:W-:Y:S02]  /*6fe0*/  IADD3 R27, PT, PT, R16, -0x255992d5, RZ ;  /* 0xdaa66d2b101b7810 */ /* 0x000fe40007ffe0ff */
        /* <DEDUP_REMOVED lines=11> */
[----:B------:R-:W-:Y:S02]  /*70a0*/  IADD3 R27, PT, PT, R16, 0x1715609d, RZ ;  /* 0x1715609d101b7810 */ /* 0x000fe40007ffe0ff */
[----:B------:R-:W-:Y:S01]  /*70b0*/  LOP3.LUT R30, R25, R28, R31, 0x96, !PT ;  /* 0x0000001c191e7212 */ /* 0x000fe200078e961f */
[----:B------:R-:W-:Y:S01]  /*70c0*/  IMAD.WIDE.U32 R28, R29, -0x326172a9, RZ ;  /* 0xcd9e8d571d1c7825 */ /* 0x000fe200078e00ff */
[----:B------:R-:W-:-:S03]  /*70d0*/  IADD3 R25, PT, PT, R17, -0x56f99767, RZ ;  /* 0xa906689911197810 */ /* 0x000fc60007ffe0ff */
[----:B------:R-:W-:Y:S01]  /*70e0*/  IMAD.WIDE.U32 R30, R30, -0x2daee0ad, RZ ;  /* 0xd2511f531e1e7825 */ /* 0x000fe200078e00ff */
[----:B------:R-:W-:-:S04]  /*70f0*/  LOP3.LUT R27, R29, R24, R27, 0x96, !PT ;  /* 0x000000181d1b7212 */ /* 0x000fc800078e961b */
[----:B------:R-:W-:Y:S01]  /*7100*/  LOP3.LUT R24, R31, R26, R25, 0x96, !PT ;  /* 0x0000001a1f187212 */ /* 0x000fe200078e9619 */
[----:B------:R-:W-:-:S04]  /*7110*/  IMAD.WIDE.U32 R26, R27, -0x2daee0ad, RZ ;  /* 0xd2511f531b1a7825 */ /* 0x000fc800078e00ff */
[----:B------:R-:W-:Y:S01]  /*7120*/  IMAD.WIDE.U32 R24, R24, -0x326172a9, RZ ;  /* 0xcd9e8d5718187825 */ /* 0x000fe200078e00ff */
[----:B------:R-:W-:Y:S02]  /*7130*/  LOP3.LUT R29, R27, R30, R53, 0x96, !PT ;  /* 0x0000001e1b1d7212 */ /* 0x000fe400078e9635 */
[----:B------:R-:W-:Y:S02]  /*7140*/  IADD3 R27, PT, PT, R16, 0x5384540f, RZ ;  /* 0x5384540f101b7810 */ /* 0x000fe40007ffe0ff */
[----:B------:R-:W-:Y:S01]  /*7150*/  LOP3.LUT R30, R25, R28, R51, 0x96, !PT ;  /* 0x0000001c191e7212 */ /* 0x000fe200078e9633 */
[----:B------:R-:W-:-:S04]  /*7160*/  IMAD.WIDE.U32 R28, R29, -0x326172a9, RZ ;  /* 0xcd9e8d571d1c7825 */ /* 0x000fc800078e00ff */
[----:B------:R-:W-:Y:S01]  /*7170*/  IMAD.WIDE.U32 R30, R30, -0x2daee0ad, RZ ;  /* 0xd2511f531e1e7825 */ /* 0x000fe200078e00ff */
[----:B------:R-:W-:Y:S02]  /*7180*/  LOP3.LUT R27, R29, R24, R27, 0x96, !PT ;  /* 0x000000181d1b7212 */ /* 0x000fe400078e961b */
[----:B------:R-:W-:Y:S02]  /*7190*/  IADD3 R29, PT, PT, R17, -0x24c28bd8, RZ ;  /* 0xdb3d7428111d7810 */ /* 0x000fe40007ffe0ff */
[----:B------:R-:W-:Y:S01]  /*71a0*/  LOP3.LUT R24, R31, R26, R50, 0x96, !PT ;  /* 0x0000001a1f187212 */ /* 0x000fe200078e9632 */
[----:B------:R-:W-:Y:S01]  /*71b0*/  IMAD.WIDE.U32 R26, R27, -0x2daee0ad, RZ ;  /* 0xd2511f531b1a7825 */ /* 0x000fe200078e00ff */
[----:B------:R-:W-:-:S03]  /*71c0*/  IADD3 R31, PT, PT, R16, -0xe443238, RZ ;  /* 0xf1bbcdc8101f7810 */ /* 0x000fc60007ffe0ff */
[----:B------:R-:W-:Y:S01]  /*71d0*/  IMAD.WIDE.U32 R24, R24, -0x326172a9, RZ ;  /* 0xcd9e8d5718187825 */ /* 0x000fe200078e00ff */
[----:B------:R-:W-:Y:S02]  /*71e0*/  LOP3.LUT R29, R27, R30, R29, 0x96, !PT ;  /* 0x0000001e1b1d7212 */ /* 0x000fe400078e961d */
[----:B------:R-:W-:Y:S02]  /*71f0*/  IADD3 R27, PT, PT, R17, -0x695add53, RZ ;  /* 0x96a522ad111b7810 */ /* 0x000fe40007ffe0ff */
[----:B------:R-:W-:Y:S01]  /*7200*/  LOP3.LUT R48, R25, R28, R31, 0x96, !PT ;  /* 0x0000001c19307212 */ /* 0x000fe200078e961f */
[----:B------:R-:W-:Y:S01]  /*7210*/  IMAD.WIDE.U32 R28, R29, -0x326172a9, RZ ;  /* 0xcd9e8d571d1c7825 */ /* 0x000fe200078e00ff */
[----:B------:R-:W-:-:S03]  /*7220*/  IADD3 R25, PT, PT, R16, -0x700cb87f, RZ ;  /* 0x8ff3478110197810 */ /* 0x000fc60007ffe0ff */
[----:B------:R-:W-:Y:S01]  /*7230*/  IMAD.WIDE.U32 R48, R48, -0x2daee0ad, RZ ;  /* 0xd2511f5330307825 */ /* 0x000fe200078e00ff */
[----:B------:R-:W-:-:S03]  /*7240*/  LOP3.LUT R24, R29, R24, R25, 0x96, !PT ;  /* 0x000000181d187212 */ /* 0x000fc600078e9619 */
[----:B------:R-:W-:Y:S01]  /*7250*/  HFMA2 R29, -RZ, RZ, 0, 0 ;  /* 0x00000000ff1d7431 */ /* 0x000fe200000001ff */
[----:B------:R-:W-:Y:S02]  /*7260*/  MOV R25, R28 ;  /* 0x0000001c00197202 */ /* 0x000fe40000000f00 */
[----:B------:R-:W-:Y:S02]  /*7270*/  LOP3.LUT R26, R49, R26, R27, 0x96, !PT ;  /* 0x0000001a311a7212 */ /* 0x000fe400078e961b */
[----:B------:R-:W-:Y:S02]  /*7280*/  MOV R27, R48 ;  /* 0x00000030001b7202 */ /* 0x000fe40000000f00 */
[----:B------:R-:W-:Y:S02]  /*7290*/  MOV R46, R28 ;  /* 0x0000001c002e7202 */ /* 0x000fe40000000f00 */
[----:B------:R-:W-:Y:S01]  /*72a0*/  MOV R20, R24 ;  /* 0x0000001800147202 */ /* 0x000fe20000000f00 */
[----:B------:R2:W-:Y:S01]  /*72b0*/  STG.E.128 desc[UR14][R36.64+0x10], R24 ;  /* 0x0000101824007986 */ /* 0x0005e2000c101d0e */
[----:B------:R-:W-:-:S07]  /*72c0*/  MOV R22, R26 ;  /* 0x0000001a00167202 */ /* 0x000fce0000000f00 */
.L_x_149:
[----:B------:R-:W-:Y:S05]  /*72d0*/  BSYNC.RECONVERGENT B1 ;  /* 0x0000000000017941 */ /* 0x000fea0003800200 */
.L_x_148:
[C---:B--2---:R-:W-:Y:S01]  /*72e0*/  IADD3 R25, PT, PT, R29.reuse, 0x1, RZ ;  /* 0x000000011d197810 */ /* 0x044fe20007ffe0ff */
[----:B------:R-:W-:Y:S01]  /*72f0*/  BSSY.RECONVERGENT B1, `(.L_x_152) ;  /* 0x0000015000017945 */ /* 0x000fe20003800200 */
[----:B------:R-:W-:-:S03]  /*7300*/  ISETP.NE.AND P0, PT, R29, 0x3, PT ;  /* 0x000000031d00780c */ /* 0x000fc60003f05270 */
[----:B------:R2:W-:Y:S10]  /*7310*/  STG.E desc[UR14][R36.64+0x28], R25 ;  /* 0x0000281924007986 */ /* 0x0005f4000c10190e */
[----:B------:R-:W-:Y:S05]  /*7320*/  @!P0 BRA `(.L_x_153) ;  /* 0x0000000000388947 */ /* 0x000fea0003800000 */
[----:B------:R-:W-:Y:S02]  /*7330*/  ISETP.NE.AND P0, PT, R29, 0x2, PT ;  /* 0x000000021d00780c */ /* 0x000fe40003f05270 */
[----:B------:R-:W-:Y:S02]  /*7340*/  MOV R49, R22 ;  /* 0x0000001600317202 */ /* 0x000fe40000000f00 */
[----:B------:R-:W-:Y:S02]  /*7350*/  MOV R28, R24 ;  /* 0x00000018001c7202 */ /* 0x000fe40000000f00 */
[----:B------:R-:W-:-:S07]  /*7360*/  MOV R30, R22 ;  /* 0x00000016001e7202 */ /* 0x000fce0000000f00 */
[----:B------:R-:W-:Y:S05]  /*7370*/  @!P0 BRA `(.L_x_154) ;  /* 0x0000000000308947 */ /* 0x000fea0003800000 */
[----:B------:R-:W-:Y:S02]  /*7380*/  ISETP.NE.AND P0, PT, R29, 0x1, PT ;  /* 0x000000011d00780c */ /* 0x000fe40003f05270 */
[-C--:B------:R-:W-:Y:S02]  /*7390*/  MOV R49, R20.reuse ;  /* 0x0000001400317202 */ /* 0x080fe40000000f00 */
[----:B------:R-:W-:Y:S02]  /*73a0*/  MOV R28, R20 ;  /* 0x00000014001c7202 */ /* 0x000fe40000000f00 */
[----:B------:R-:W-:-:S07]  /*73b0*/  MOV R30, R26 ;  /* 0x0000001a001e7202 */ /* 0x000fce0000000f00 */
[----:B------:R-:W-:Y:S05]  /*73c0*/  @P0 BRA `(.L_x_154) ;  /* 0x00000000001c0947 */ /* 0x000fea0003800000 */
[----:B------:R-:W-:Y:S02]  /*73d0*/  MOV R28, R24 ;  /* 0x00000018001c7202 */ /* 0x000fe40000000f00 */
[----:B------:R-:W-:Y:S02]  /*73e0*/  MOV R30, R26 ;  /* 0x0000001a001e7202 */ /* 0x000fe40000000f00 */
[----:B------:R-:W-:Y:S01]  /*73f0*/  MOV R49, R46 ;  /* 0x0000002e00317202 */ /* 0x000fe20000000f00 */
[----:B------:R-:W-:Y:S06]  /*7400*/  BRA `(.L_x_154) ;  /* 0x00000000000c7947 */ /* 0x000fec0003800000 */
.L_x_153:
[----:B------:R-:W-:Y:S02]  /*7410*/  MOV R28, R24 ;  /* 0x00000018001c7202 */ /* 0x000fe40000000f00 */
[----:B------:R-:W-:Y:S02]  /*7420*/  MOV R30, R26 ;  /* 0x0000001a001e7202 */ /* 0x000fe40000000f00 */
[----:B------:R-:W-:-:S07]  /*7430*/  MOV R49, R48 ;  /* 0x0000003000317202 */ /* 0x000fce0000000f00 */
.L_x_154:
[----:B------:R-:W-:Y:S05]  /*7440*/  BSYNC.RECONVERGENT B1 ;  /* 0x0000000000017941 */ /* 0x000fea0003800200 */
.L_x_152:
[----:B------:R-:W-:Y:S01]  /*7450*/  ISETP.NE.AND P0, PT, R25, 0x4, PT ;  /* 0x000000041900780c */ /* 0x000fe20003f05270 */
[----:B------:R-:W-:-:S12]  /*7460*/  BSSY.RECONVERGENT B1, `(.L_x_155) ;  /* 0x0000053000017945 */ /* 0x000fd80003800200 */
        /* <DEDUP_REMOVED lines=9> */
[----:B---3--:R-:W-:Y:S05]  /*7500*/  @P0 BRA `(.L_x_158) ;  /* 0x00000000001c0947 */ /* 0x008fea0003800000 */
[----:B------:R-:W-:Y:S01]  /*7510*/  IADD3 R34, PT, PT, R34, 0x1, RZ ;  /* 0x0000000122227810 */ /* 0x000fe20007ffe0ff */
[----:B------:R-:W-:-:S03]  /*7520*/  HFMA2 R3, -RZ, RZ, 0, 0 ;  /* 0x00000000ff037431 */ /* 0x000fc600000001ff */
[----:B------:R-:W-:Y:S01]  /*7530*/  ISETP.NE.AND P0, PT, R34, RZ, PT ;  /* 0x000000ff2200720c */ /* 0x000fe20003f05270 */
[----:B------:R3:W-:-:S12]  /*7540*/  STG.E desc[UR14][R36.64+0x8], R34 ;  /* 0x0000082224007986 */ /* 0x0007d8000c10190e */
[----:B-1----:R-:W-:Y:S02]  /*7550*/  @!P0 IADD3 R35, PT, PT, R35, 0x1, RZ ;  /* 0x0000000123238810 */ /* 0x002fe40007ffe0ff */
[----:B---3--:R-:W-:-:S03]  /*7560*/  @!P0 MOV R34, RZ ;  /* 0x000000ff00228202 */ /* 0x008fc60000000f00 */
[----:B------:R3:W-:Y:S04]  /*7570*/  @!P0 STG.E desc[UR14][R36.64+0xc], R35 ;  /* 0x00000c2324008986 */ /* 0x0007e8000c10190e */
.L_x_158:
[----:B------:R-:W-:Y:S05]  /*7580*/  BSYNC.RECONVERGENT B2 ;  /* 0x0000000000027941 */ /* 0x000fea0003800200 */
.L_x_157:
[----:B------:R-:W-:Y:S01]  /*7590*/  IMAD.WIDE.U32 R30, R34, -0x326172a9, RZ ;  /* 0xcd9e8d57221e7825 */ /* 0x000fe200078e00ff */
[C---:B------:R-:W-:Y:S01]  /*75a0*/  LOP3.LUT R24, R17.reuse, R35, R29, 0x96, !PT ;  /* 0x0000002311187212 */ /* 0x040fe200078e961d */
[----:B------:R4:W-:Y:S01]  /*75b0*/  STG.E desc[UR14][R36.64+0x28], RZ ;  /* 0x000028ff24007986 */ /* 0x0009e2000c10190e */
[C---:B------:R-:W-:Y:S02]  /*75c0*/  IADD3 R29, PT, PT, R16.reuse, -0x61c88647, RZ ;  /* 0x9e3779b9101d7810 */ /* 0x040fe40007ffe0ff */
[----:B------:R-:W-:Y:S01]  /*75d0*/  LOP3.LUT R26, R16, R31, R3, 0x96, !PT ;  /* 0x0000001f101a7212 */ /* 0x000fe200078e9603 */
[----:B--2---:R-:W-:Y:S01]  /*75e0*/  IMAD.WIDE.U32 R24, R24, -0x326172a9, RZ ;  /* 0xcd9e8d5718187825 */ /* 0x004fe200078e00ff */
[----:B------:R-:W-:Y:S01]  /*75f0*/  IADD3 R31, PT, PT, R17, -0x4498517b, RZ ;  /* 0xbb67ae85111f7810 */ /* 0x000fe20007ffe0ff */
[----:B------:R4:W-:Y:S02]  /*7600*/  STG.E desc[UR14][R36.64], R2 ;  /* 0x0000000224007986 */ /* 0x0009e4000c10190e */
[----:B------:R-:W-:Y:S01]  /*7610*/  IMAD.WIDE.U32 R26, R26, -0x2daee0ad, RZ ;  /* 0xd2511f531a1a7825 */ /* 0x000fe200078e00ff */
[----:B------:R-:W-:-:S02]  /*7620*/  LOP3.LUT R29, R29, R30, R25, 0x96, !PT ;  /* 0x0000001e1d1d7212 */ /* 0x000fc400078e9619 */
        /* <DEDUP_REMOVED lines=45> */
[----:B------:R-:W-:Y:S02]  /*7900*/  MOV R29, R26 ;  /* 0x0000001a001d7202 */ /* 0x000fe40000000f00 */
[----:B------:R-:W-:Y:S01]  /*7910*/  LOP3.LUT R30, R31, R30, R25, 0x96, !PT ;  /* 0x0000001e1f1e7212 */ /* 0x000fe200078e9619 */
[----:B------:R-:W-:Y:S01]  /*7920*/  HFMA2 R25, -RZ, RZ, 0, 0 ;  /* 0x00000000ff197431 */ /* 0x000fe200000001ff */
[----:B------:R-:W-:Y:S02]  /*7930*/  MOV R31, R24 ;  /* 0x00000018001f7202 */ /* 0x000fe40000000f00 */
[----:B------:R-:W-:Y:S02]  /*7940*/  MOV R46, R26 ;  /* 0x0000001a002e7202 */ /* 0x000fe40000000f00 */
[----:B------:R-:W-:Y:S01]  /*7950*/  MOV R48, R24 ;  /* 0x0000001800307202 */ /* 0x000fe20000000f00 */
[----:B------:R4:W-:Y:S01]  /*7960*/  STG.E.128 desc[UR14][R36.64+0x10], R28 ;  /* 0x0000101c24007986 */ /* 0x0009e2000c101d0e */
[----:B------:R-:W-:-:S02]  /*7970*/  MOV R20, R28 ;  /* 0x0000001c00147202 */ /* 0x000fc40000000f00 */
[----:B------:R-:W-:-:S07]  /*7980*/  MOV R22, R30 ;  /* 0x0000001e00167202 */ /* 0x000fce0000000f00 */
.L_x_156:
[----:B------:R-:W-:Y:S05]  /*7990*/  BSYNC.RECONVERGENT B1 ;  /* 0x0000000000017941 */ /* 0x000fea0003800200 */
.L_x_155:
[----:B------:R-:W-:Y:S01]  /*79a0*/  HFMA2 R24, -RZ, RZ, 0.1171875, 0 ;  /* 0x2f800000ff187431 */ /* 0x000fe200000001ff */
[----:B------:R-:W-:Y:S01]  /*79b0*/  I2FP.F32.U32 R19, R19 ;  /* 0x0000001300137245 */ /* 0x000fe20000201000 */
[----:B------:R-:W-:Y:S01]  /*79c0*/  BSSY.RECONVERGENT B1, `(.L_x_159) ;  /* 0x000002b000017945 */ /* 0x000fe20003800200 */
[----:B------:R-:W-:-:S03]  /*79d0*/  MOV R50, 0x3e055027 ;  /* 0x3e05502700327802 */ /* 0x000fc60000000f00 */
[----:B------:R-:W-:-:S05]  /*79e0*/  FFMA R19, R19, R24, 1.1641532182693481445e-10 ;  /* 0x2f00000013137423 */ /* 0x000fca0000000018 */
[----:B------:R-:W-:-:S13]  /*79f0*/  FSETP.GEU.AND P0, PT, R19, 1.175494350822287508e-38, PT ;  /* 0x008000001300780b */ /* 0x000fda0003f0e000 */
[----:B------:R-:W-:-:S05]  /*7a00*/  @!P0 FMUL R19, R19, 8388608 ;  /* 0x4b00000013138820 */ /* 0x000fca0000400000 */
[----:B------:R-:W-:-:S04]  /*7a10*/  IADD3 R24, PT, PT, R19, -0x3f2aaaab, RZ ;  /* 0xc0d5555513187810 */ /* 0x000fc80007ffe0ff */
[----:B------:R-:W-:-:S04]  /*7a20*/  LOP3.LUT R26, R24, 0xff800000, RZ, 0xc0, !PT ;  /* 0xff800000181a7812 */ /* 0x000fc800078ec0ff */
[-C--:B------:R-:W-:Y:S02]  /*7a30*/  IADD3 R24, PT, PT, R19, -R26.reuse, RZ ;  /* 0x8000001a13187210 */ /* 0x080fe40007ffe0ff */
[----:B------:R-:W-:Y:S02]  /*7a40*/  I2FP.F32.S32 R27, R26 ;  /* 0x0000001a001b7245 */ /* 0x000fe40000201400 */
[----:B------:R-:W-:Y:S01]  /*7a50*/  MOV R26, 0x7f800000 ;  /* 0x7f800000001a7802 */ /* 0x000fe20000000f00 */
[----:B----4-:R-:W-:-:S04]  /*7a60*/  FADD R29, R24, -1 ;  /* 0xbf800000181d7421 */ /* 0x010fc80000000000 */
        /* <DEDUP_REMOVED lines=12> */
[----:B------:R-:W-:-:S04]  /*7b30*/  FFMA R29, R29, R50, R29 ;  /* 0x000000321d1d7223 */ /* 0x000fc8000000001d */
[----:B------:R-:W-:-:S04]  /*7b40*/  FFMA R24, R24, 0.69314718246459960938, R29 ;  /* 0x3f31721818187823 */ /* 0x000fc8000000001d */
[C---:B------:R-:W-:Y:S01]  /*7b50*/  @P0 FFMA R24, R19.reuse, R26, +INF ;  /* 0x7f80000013180423 */ /* 0x040fe2000000001a */
[----:B------:R-:W-:Y:S02]  /*7b60*/  FSETP.NEU.AND P0, PT, R19, RZ, PT ;  /* 0x000000ff1300720b */ /* 0x000fe40003f0d000 */
[----:B------:R-:W-:Y:S01]  /*7b70*/  I2FP.F32.U32 R19, R49 ;  /* 0x0000003100137245 */ /* 0x000fe20000201000 */
[----:B------:R-:W-:-:S05]  /*7b80*/  FMUL R24, R24, -2 ;  /* 0xc000000018187820 */ /* 0x000fca0000400000 */
[----:B------:R-:W-:-:S04]  /*7b90*/  FSEL R29, R24, +INF , P0 ;  /* 0x7f800000181d7808 */ /* 0x000fc80000000000 */
[----:B------:R-:W-:Y:S01]  /*7ba0*/  IADD3 R26, PT, PT, R29, -0xd000000, RZ ;  /* 0xf30000001d1a7810 */ /* 0x000fe20007ffe0ff */
[----:B------:R4:W0:Y:S03]  /*7bb0*/  MUFU.RSQ R24, R29 ;  /* 0x0000001d00187308 */ /* 0x0008260000001400 */
[----:B------:R-:W-:Y:S01]  /*7bc0*/  ISETP.GT.U32.AND P0, PT, R26, 0x727fffff, PT ;  /* 0x727fffff1a00780c */ /* 0x000fe20003f04070 */
[----:B------:R-:W-:-:S05]  /*7bd0*/  HFMA2 R26, -RZ, RZ, 0.1495361328125, 0.0004794597625732421875 ;  /* 0x30c90fdbff1a7431 */ /* 0x000fca00000001ff */
[----:B------:R-:W-:-:S07]  /*7be0*/  FFMA R26, R19, R26, 7.314590599882819788e-10 ;  /* 0x30490fdb131a7423 */ /* 0x000fce000000001a */
[----:B----4-:R-:W-:Y:S05]  /*7bf0*/  @!P0 BRA `(.L_x_160) ;  /* 0x00000000000c8947 */ /* 0x010fea0003800000 */
[----:B------:R-:W-:-:S07]  /*7c00*/  MOV R50, 0x7c20 ;  /* 0x00007c2000327802 */ /* 0x000fce0000000f00 */
[----:B0123--:R-:W-:Y:S05]  /*7c10*/  CALL.REL.NOINC `($__internal_1_$__cuda_sm20_sqrt_rn_f32_slowpath) ;  /* 0x0000002400047944 */ /* 0x00ffea0003c00000 */
[----:B------:R-:W-:Y:S05]  /*7c20*/  BRA `(.L_x_161) ;  /* 0x0000000000107947 */ /* 0x000fea0003800000 */
.L_x_160:
[----:B0-----:R-:W-:Y:S01]  /*7c30*/  FMUL.FTZ R49, R29, R24 ;  /* 0x000000181d317220 */ /* 0x001fe20000410000 */
[----:B------:R-:W-:-:S03]  /*7c40*/  FMUL.FTZ R19, R24, 0.5 ;  /* 0x3f00000018137820 */ /* 0x000fc60000410000 */
[----:B------:R-:W-:-:S04]  /*7c50*/  FFMA R24, -R49, R49, R29 ;  /* 0x0000003131187223 */ /* 0x000fc8000000011d */
[----:B------:R-:W-:-:S07]  /*7c60*/  FFMA R49, R24, R19, R49 ;  /* 0x0000001318317223 */ /* 0x000fce0000000031 */
.L_x_161:
[----:B------:R-:W-:Y:S05]  /*7c70*/  BSYNC.RECONVERGENT B1 ;  /* 0x0000000000017941 */ /* 0x000fea0003800200 */
.L_x_159:
[----:B------:R-:W-:Y:S01]  /*7c80*/  FMUL.RZ R31, R26, 0.15915493667125701904 ;  /* 0x3e22f9831a1f7820 */ /* 0x000fe2000040c000 */
[----:B------:R-:W-:Y:S01]  /*7c90*/  MOV R51, 0x1 ;  /* 0x0000000100337802 */ /* 0x000fe20000000f00 */
[----:B------:R-:W-:Y:S01]  /*7ca0*/  HFMA2 R19, -RZ, RZ, 0, 5.9604644775390625e-08 ;  /* 0x00000001ff137431 */ /* 0x000fe200000001ff */
[----:B------:R-:W-:Y:S01]  /*7cb0*/  MOV R26, R30 ;  /* 0x0000001e001a7202 */ /* 0x000fe20000000f00 */
[----:B------:R-:W0:Y:S02]  /*7cc0*/  MUFU.COS R24, R31 ;  /* 0x0000001f00187308 */ /* 0x000e240000000000 */
[----:B------:R4:W-:Y:S01]  /*7cd0*/  STG.E desc[UR14][R36.64+0x2c], R51 ;  /* 0x00002c3324007986 */ /* 0x0009e2000c10190e */
[----:B0-----:R-:W-:-:S05]  /*7ce0*/  FMUL R29, R24, R49 ;  /* 0x00000031181d7220 */ /* 0x001fca0000400000 */
[----:B------:R-:W0:Y:S01]  /*7cf0*/  MUFU.SIN R24, R31 ;  /* 0x0000001f00187308 */ /* 0x000e220000000400 */
[----:B------:R4:W-:Y:S01]  /*7d00*/  STG.E desc[UR14][R36.64+0x34], R29 ;  /* 0x0000341d24007986 */ /* 0x0009e2000c10190e */
[----:B0-----:R-:W-:Y:S01]  /*7d10*/  FMUL R27, R24, R49 ;  /* 0x00000031181b7220 */ /* 0x001fe20000400000 */
[----:B------:R-:W-:Y:S01]  /*7d20*/  MOV R24, R28 ;  /* 0x0000001c00187202 */ /* 0x000fe20000000f00 */
[----:B----4-:R-:W-:Y:S06]  /*7d30*/  BRA `(.L_x_162) ;  /* 0x00000000000c7947 */ /* 0x010fec0003800000 */
.L_x_144:
[----:B------:R4:W5:Y:S01]  /*7d40*/  LDG.E R27, desc[UR14][R36.64+0x34] ;  /* 0x0000340e241b7981 */ /* 0x000962000c1e1900 */
[----:B------:R-:W-:-:S03]  /*7d50*/  MOV R19, RZ ;  /* 0x000000ff00137202 */ /* 0x000fc60000000f00 */
[----:B------:R4:W-:Y:S04]  /*7d60*/  STG.E desc[UR14][R36.64+0x2c], RZ ;  /* 0x00002cff24007986 */ /* 0x0009e8000c10190e */
.L_x_162:
[----:B------:R-:W-:Y:S05]  /*7d70*/  BSYNC.RECONVERGENT B0 ;  /* 0x0000000000007941 */ /* 0x000fea0003800200 */
.L_x_140:
[----:B------:R-:W-:Y:S01]  /*7d80*/  FADD R45, R52, R45 ;  /* 0x0000002d342d7221 */ /* 0x000fe20000000000 */
[----:B------:R-:W-:-:S03]  /*7d90*/  UIADD3 UR5, UPT, UPT, UR5, 0x1, URZ ;  /* 0x0000000105057890 */ /* 0x000fc6000fffe0ff */
[----:B------:R-:W-:-:S03]  /*7da0*/  FADD R0, R45, R0 ;  /* 0x000000002d007221 */ /* 0x000fc60000000000 */
[----:B------:R-:W-:Y:S02]  /*7db0*/  ISETP.NE.AND P0, PT, R6, UR5, PT ;  /* 0x0000000506007c0c */ /* 0x000fe4000bf05270 */
[----:B------:R-:W-:-:S04]  /*7dc0*/  FMNMX R0, R0, -15, !PT ;  /* 0xc170000000007809 */ /* 0x000fc80007800000 */
[----:B------:R-:W-:-:S05]  /*7dd0*/  FMNMX R45, R0, 5, PT ;  /* 0x40a00000002d7809 */ /* 0x000fca0003800000 */
[----:B------:R0:W-:Y:S01]  /*7de0*/  STG.E desc[UR14][R32.64], R45 ;  /* 0x0000002d20007986 */ /* 0x0001e2000c10190e */
[----:B------:R-:W-:Y:S06]  /*7df0*/  BAR.SYNC.DEFER_BLOCKING 0x0 ;  /* 0x0000000000007b1d */ /* 0x000fec0000010000 */
[----:B------:R-:W-:Y:S05]  /*7e00*/  @P0 BRA `(.L_x_163) ;  /* 0xffffffa400bc0947 */ /* 0x000fea000383ffff */
.L_x_34:
[----:B------:R-:W-:Y:S01]  /*7e10*/  MOV R11, R9 ;  /* 0x00000009000b7202 */ /* 0x000fe20000000f00 */
[----:B------:R-:W-:Y:S06]  /*7e20*/  @P2 BRA `(.L_x_164) ;  /* 0xffffffa400542947 */ /* 0x000fec000383ffff */
.L_x_31:
[----:B------:R-:W0:Y:S01]  /*7e30*/  SHFL.DOWN PT, R0, R47, 0x10, 0x1f ;  /* 0x0a001f002f007f89 */ /* 0x000e2200000e0000 */
[----:B------:R-:W-:Y:S02]  /*7e40*/  ISETP.NE.AND P0, PT, R43, RZ, PT ;  /* 0x000000ff2b00720c */ /* 0x000fe40003f05270 */
[----:B------:R-:W-:Y:S02]  /*7e50*/  ISETP.GE.U32.AND P1, PT, R5, UR9, PT ;  /* 0x0000000905007c0c */ /* 0x000fe4000bf26070 */
[----:B------:R-:W-:Y:S01]  /*7e60*/  MOV R13, RZ ;  /* 0x000000ff000d7202 */ /* 0x000fe20000000f00 */
[----:B0-----:R-:W-:-:S05]  /*7e70*/  FADD R0, R0, R47 ;  /* 0x0000002f00007221 */ /* 0x001fca0000000000 */
[----:B------:R-:W0:Y:S02]  /*7e80*/  SHFL.DOWN PT, R3, R0, 0x8, 0x1f ;  /* 0x09001f0000037f89 */ /* 0x000e2400000e0000 */
        /* <DEDUP_REMOVED lines=8> */
[----:B------:R-:W-:Y:S01]  /*7f10*/  BAR.SYNC.DEFER_BLOCKING 0x0 ;  /* 0x0000000000007b1d */ /* 0x000fe20000010000 */
[----:B------:R-:W-:-:S05]  /*7f20*/  ISETP.GT.U32.AND P0, PT, R5, 0x1f, PT ;  /* 0x0000001f0500780c */ /* 0x000fca0003f04070 */
[----:B------:R0:W0:Y:S08]  /*7f30*/  @!P1 LDS R13, [R23] ;  /* 0x00000000170d9984 */ /* 0x0000300000000800 */
[----:B------:R-:W-:Y:S05]  /*7f40*/  @P0 BRA `(.L_x_165) ;  /* 0x0000000000300947 */ /* 0x000fea0003800000 */
[----:B------:R-:W-:-:S03]  /*7f50*/  UMOV UR4, 0xffffffff ;  /* 0xffffffff00047882 */ /* 0x000fc60000000000 */
[----:B------:R-:W-:Y:S05]  /*7f60*/  BRA.DIV UR4, `(.L_x_166) ;  /* 0x0000001204dc7947 */ /* 0x000fea000b800000 */
        /* <DEDUP_REMOVED lines=8> */
[----:B------:R0:W0:Y:S02]  /*7ff0*/  SHFL.DOWN PT, R11, R6, 0x1, 0x1f ;  /* 0x08201f00060b7f89 */ /* 0x00002400000e0000 */
.L_x_201:
[----:B0-----:R-:W-:-:S07]  /*8000*/  FADD R13, R6, R11 ;  /* 0x0000000b060d7221 */ /* 0x001fce0000000000 */
.L_x_165:
[----:B------:R-:W-:Y:S01]  /*8010*/  ISETP.NE.AND P0, PT, R5, RZ, PT ;  /* 0x000000ff0500720c */ /* 0x000fe20003f05270 */
[----:B------:R-:W-:Y:S05]  /*8020*/  WARPSYNC.ALL ;  /* 0x0000000000007948 */ /* 0x000fea0003800000 */
[----:B------:R-:W-:Y:S06]  /*8030*/  BAR.SYNC.DEFER_BLOCKING 0x0 ;  /* 0x0000000000007b1d */ /* 0x000fec0000010000 */
[----:B------:R-:W-:Y:S04]  /*8040*/  BSSY.RECONVERGENT B0, `(.L_x_167) ;  /* 0x0000014000007945 */ /* 0x000fe80003800200 */
[----:B------:R-:W-:Y:S05]  /*8050*/  @P0 BRA `(.L_x_168) ;  /* 0x0000000000480947 */ /* 0x000fea0003800000 */
[-C--:B0-----:R-:W-:Y:S01]  /*8060*/  FMUL R13, R13, R4.reuse ;  /* 0x000000040d0d7220 */ /* 0x081fe20000400000 */
[----:B------:R-:W-:Y:S03]  /*8070*/  BSSY.RECONVERGENT B1, `(.L_x_169) ;  /* 0x000000e000017945 */ /* 0x000fe60003800200 */
[----:B------:R-:W-:-:S05]  /*8080*/  FMUL R13, R13, R4 ;  /* 0x000000040d0d7220 */ /* 0x000fca0000400000 */
[----:B------:R-:W-:-:S04]  /*8090*/  FMNMX R29, RZ, R13, !PT ;  /* 0x0000000dff1d7209 */ /* 0x000fc80007800000 */
[----:B------:R-:W-:Y:S01]  /*80a0*/  IADD3 R0, PT, PT, R29, -0xd000000, RZ ;  /* 0xf30000001d007810 */ /* 0x000fe20007ffe0ff */
[----:B------:R0:W0:Y:S03]  /*80b0*/  MUFU.RSQ R2, R29 ;  /* 0x0000001d00027308 */ /* 0x0000260000001400 */
[----:B------:R-:W-:-:S13]  /*80c0*/  ISETP.GT.U32.AND P0, PT, R0, 0x727fffff, PT ;  /* 0x727fffff0000780c */ /* 0x000fda0003f04070 */
[----:B------:R-:W-:Y:S05]  /*80d0*/  @!P0 BRA `(.L_x_170) ;  /* 0x00000000000c8947 */ /* 0x000fea0003800000 */
[----:B------:R-:W-:-:S07]  /*80e0*/  MOV R50, 0x8100 ;  /* 0x0000810000327802 */ /* 0x000fce0000000f00 */
[----:B012345:R-:W-:Y:S05]  /*80f0*/  CALL.REL.NOINC `($__internal_1_$__cuda_sm20_sqrt_rn_f32_slowpath) ;  /* 0x0000001c00cc7944 */ /* 0x03ffea0003c00000 */
[----:B------:R-:W-:Y:S05]  /*8100*/  BRA `(.L_x_171) ;  /* 0x0000000000107947 */ /* 0x000fea0003800000 */
.L_x_170:
[----:B0-----:R-:W-:Y:S01]  /*8110*/  FMUL.FTZ R49, R29, R2 ;  /* 0x000000021d317220 */ /* 0x001fe20000410000 */
[----:B------:R-:W-:-:S03]  /*8120*/  FMUL.FTZ R2, R2, 0.5 ;  /* 0x3f00000002027820 */ /* 0x000fc60000410000 */
[----:B------:R-:W-:-:S04]  /*8130*/  FFMA R0, -R49, R49, R29 ;  /* 0x0000003131007223 */ /* 0x000fc8000000011d */
[----:B------:R-:W-:-:S07]  /*8140*/  FFMA R49, R0, R2, R49 ;  /* 0x0000000200317223 */ /* 0x000fce0000000031 */
.L_x_171:
[----:B------:R-:W-:Y:S05]  /*8150*/  BSYNC.RECONVERGENT B1 ;  /* 0x0000000000017941 */ /* 0x000fea0003800200 */
.L_x_169:
[----:B------:R-:W0:Y:S02]  /*8160*/  LDC.64 R2, c[0x0][0x3e0] ;  /* 0x0000f800ff027b82 */ /* 0x000e240000000a00 */
[----:B0-----:R0:W-:Y:S02]  /*8170*/  STG.E desc[UR14][R2.64], R49 ;  /* 0x0000003102007986 */ /* 0x0011e4000c10190e */
.L_x_168:
[----:B------:R-:W-:Y:S05]  /*8180*/  BSYNC.RECONVERGENT B0 ;  /* 0x0000000000007941 */ /* 0x000fea0003800200 */
.L_x_167:
[----:B------:R-:W2:Y:S01]  /*8190*/  LDG.E R15, desc[UR14][R14.64] ;  /* 0x0000000e0e0f7981 */ /* 0x000ea2000c1e1900 */
[----:B------:R-:W-:Y:S02]  /*81a0*/  ISETP.NE.AND P0, PT, R43, RZ, PT ;  /* 0x000000ff2b00720c */ /* 0x000fe40003f05270 */
[C---:B------:R-:W-:Y:S02]  /*81b0*/  ISETP.GE.U32.AND P2, PT, R5.reuse, UR9, PT ;  /* 0x0000000905007c0c */ /* 0x040fe4000bf46070 */
[----:B------:R-:W-:Y:S01]  /*81c0*/  ISETP.GT.U32.AND P3, PT, R5, 0x1f, PT ;  /* 0x0000001f0500780c */ /* 0x000fe20003f64070 */
[----:B--2---:R-:W2:Y:S02]  /*81d0*/  SHFL.DOWN PT, R0, R15, 0x10, 0x1f ;  /* 0x0a001f000f007f89 */ /* 0x004ea400000e0000 */
[----:B--2---:R-:W-:-:S05]  /*81e0*/  FMNMX R0, R15, R0, !PT ;  /* 0x000000000f007209 */ /* 0x004fca0007800000 */
[----:B0-----:R-:W0:Y:S02]  /*81f0*/  SHFL.DOWN PT, R3, R0, 0x8, 0x1f ;  /* 0x09001f0000037f89 */ /* 0x001e2400000e0000 */
[----:B0-----:R-:W-:-:S05]  /*8200*/  FMNMX R3, R0, R3, !PT ;  /* 0x0000000300037209 */ /* 0x001fca0007800000 */
[----:B------:R-:W0:Y:S02]  /*8210*/  SHFL.DOWN PT, R2, R3, 0x4, 0x1f ;  /* 0x08801f0003027f89 */ /* 0x000e2400000e0000 */
[----:B0-----:R-:W-:-:S05]  /*8220*/  FMNMX R2, R3, R2, !PT ;  /* 0x0000000203027209 */ /* 0x001fca0007800000 */
[----:B------:R-:W0:Y:S02]  /*8230*/  SHFL.DOWN PT, R7, R2, 0x2, 0x1f ;  /* 0x08401f0002077f89 */ /* 0x000e2400000e0000 */
[----:B0-----:R-:W-:-:S05]  /*8240*/  FMNMX R7, R2, R7, !PT ;  /* 0x0000000702077209 */ /* 0x001fca0007800000 */
[----:B------:R-:W0:Y:S02]  /*8250*/  SHFL.DOWN PT, R6, R7, 0x1, 0x1f ;  /* 0x08201f0007067f89 */ /* 0x000e2400000e0000 */
[----:B0-----:R-:W-:Y:S01]  /*8260*/  FMNMX R9, R7, R6, !PT ;  /* 0x0000000607097209 */ /* 0x001fe20007800000 */
[----:B------:R-:W-:-:S04]  /*8270*/  HFMA2 R6, -RZ, RZ, -32.65625, 4.5359134674072265625e-05 ;  /* 0xd01502f9ff067431 */ /* 0x000fc800000001ff */
[----:B------:R0:W-:Y:S01]  /*8280*/  @!P0 STS [R42], R9 ;  /* 0x000000092a008388 */ /* 0x0001e20000000800 */
[----:B------:R-:W-:Y:S06]  /*8290*/  BAR.SYNC.DEFER_BLOCKING 0x0 ;  /* 0x0000000000007b1d */ /* 0x000fec0000010000 */
[----:B------:R0:W2:Y:S01]  /*82a0*/  @!P2 LDS R6, [R23] ;  /* 0x000000001706a984 */ /* 0x0000a20000000800 */
[----:B------:R-:W-:Y:S05]  /*82b0*/  @P3 BRA `(.L_x_172) ;  /* 0x0000000000303947 */ /* 0x000fea0003800000 */
[----:B------:R-:W-:-:S03]  /*82c0*/  UMOV UR4, 0xffffffff ;  /* 0xffffffff00047882 */ /* 0x000fc60000000000 */
[----:B------:R-:W-:Y:S05]  /*82d0*/  BRA.DIV UR4, `(.L_x_173) ;  /* 0x0000001204807947 */ /* 0x000fea000b800000 */
[----:B--2---:R-:W2:Y:S02]  /*82e0*/  SHFL.DOWN PT, R11, R6, 0x10, 0x1f ;  /* 0x0a001f00060b7f89 */ /* 0x004ea400000e0000 */
[----:B--2---:R-:W-:-:S05]  /*82f0*/  FMNMX R0, R6, R11, !PT ;  /* 0x0000000b06007209 */ /* 0x004fca0007800000 */
[----:B------:R-:W2:Y:S02]  /*8300*/  SHFL.DOWN PT, R11, R0, 0x8, 0x1f ;  /* 0x09001f00000b7f89 */ /* 0x000ea400000e0000 */
[----:B--2---:R-:W-:-:S05]  /*8310*/  FMNMX R2, R0, R11, !PT ;  /* 0x0000000b00027209 */ /* 0x004fca0007800000 */
[----:B------:R-:W2:Y:S02]  /*8320*/  SHFL.DOWN PT, R11, R2, 0x4, 0x1f ;  /* 0x08801f00020b7f89 */ /* 0x000ea400000e0000 */
[----:B--2---:R-:W-:-:S05]  /*8330*/  FMNMX R3, R2, R11, !PT ;  /* 0x0000000b02037209 */ /* 0x004fca0007800000 */
[----:B------:R-:W2:Y:S02]  /*8340*/  SHFL.DOWN PT, R11, R3, 0x2, 0x1f ;  /* 0x08401f00030b7f89 */ /* 0x000ea400000e0000 */
[----:B--2---:R-:W-:-:S05]  /*8350*/  FMNMX R7, R3, R11, !PT ;  /* 0x0000000b03077209 */ /* 0x004fca0007800000 */
[----:B------:R2:W0:Y:S02]  /*8360*/  SHFL.DOWN PT, R11, R7, 0x1, 0x1f ;  /* 0x08201f00070b7f89 */ /* 0x00042400000e0000 */
.L_x_207:
[----:B0-----:R-:W-:-:S07]  /*8370*/  FMNMX R6, R7, R11, !PT ;  /* 0x0000000b07067209 */ /* 0x001fce0007800000 */
.L_x_172:
[----:B------:R-:W-:Y:S05]  /*8380*/  WARPSYNC.ALL ;  /* 0x0000000000007948 */ /* 0x000fea0003800000 */
[----:B------:R-:W-:Y:S01]  /*8390*/  ISETP.NE.AND P4, PT, R5, RZ, PT ;  /* 0x000000ff0500720c */ /* 0x000fe20003f85270 */
[----:B------:R-:W-:Y:S01]  /*83a0*/  BAR.SYNC.DEFER_BLOCKING 0x0 ;  /* 0x0000000000007b1d */ /* 0x000fe20000010000 */
[----:B------:R-:W-:Y:S01]  /*83b0*/  HFMA2 R16, -RZ, RZ, 3.7421875, 0 ;  /* 0x437c0000ff107431 */ /* 0x000fe200000001ff */
[----:B------:R-:W-:Y:S02]  /*83c0*/  MOV R14, 0x3bbb989d ;  /* 0x3bbb989d000e7802 */ /* 0x000fe40000000f00 */
[----:B------:R-:W-:-:S08]  /*83d0*/  MOV R12, RZ ;  /* 0x000000ff000c7202 */ /* 0x000fd00000000f00 */
[----:B--2---:R-:W-:Y:S01]  /*83e0*/  @!P4 STS [UR13], R6 ;  /* 0x00000006ff00c988 */ /* 0x004fe2000800080d */
[----:B------:R-:W-:Y:S06]  /*83f0*/  BAR.SYNC.DEFER_BLOCKING 0x0 ;  /* 0x0000000000007b1d */ /* 0x000fec0000010000 */
[----:B------:R-:W2:Y:S02]  /*8400*/  LDS R2, [UR13] ;  /* 0x0000000dff027984 */ /* 0x000ea40008000800 */
[----:B--2---:R-:W-:-:S04]  /*8410*/  FADD R15, R15, -R2 ;  /* 0x800000020f0f7221 */ /* 0x004fc80000000000 */
[----:B------:R-:W-:-:S04]  /*8420*/  FFMA.SAT R0, R15, R14, 0.5 ;  /* 0x3f0000000f007423 */ /* 0x000fc8000000200e */
[----:B------:R-:W-:-:S04]  /*8430*/  FFMA.RM R0, R0, R16, 12582913 ;  /* 0x4b40000100007423 */ /* 0x000fc80000004010 */
[C---:B------:R-:W-:Y:S01]  /*8440*/  FADD R8, R0.reuse, -12583039 ;  /* 0xcb40007f00087421 */ /* 0x040fe20000000000 */
[----:B------:R-:W-:-:S03]  /*8450*/  SHF.L.U32 R0, R0, 0x17, RZ ;  /* 0x0000001700007819 */ /* 0x000fc600000006ff */
[----:B------:R-:W-:-:S04]  /*8460*/  FFMA R8, R15, 1.4426950216293334961, -R8 ;  /* 0x3fb8aa3b0f087823 */ /* 0x000fc80000000808 */
[----:B------:R-:W-:-:S04]  /*8470*/  FFMA R8, R15, 1.925963033500011079e-08, R8 ;  /* 0x32a570600f087823 */ /* 0x000fc80000000008 */
[----:B------:R-:W2:Y:S02]  /*8480*/  MUFU.EX2 R3, R8 ;  /* 0x0000000800037308 */ /* 0x000ea40000000800 */
[----:B--2---:R-:W-:-:S05]  /*8490*/  FMUL R0, R0, R3 ;  /* 0x0000000300007220 */ /* 0x004fca0000400000 */
        /* <DEDUP_REMOVED lines=10> */
[----:B------:R2:W-:Y:S01]  /*8540*/  @!P0 STS [R42], R7 ;  /* 0x000000072a008388 */ /* 0x0005e20000000800 */
[----:B------:R-:W-:Y:S06]  /*8550*/  BAR.SYNC.DEFER_BLOCKING 0x0 ;  /* 0x0000000000007b1d */ /* 0x000fec0000010000 */
[----:B------:R2:W0:Y:S01]  /*8560*/  @!P2 LDS R12, [R23] ;  /* 0x00000000170ca984 */ /* 0x0004220000000800 */
        /* <DEDUP_REMOVED lines=9> */
[----:B------:R-:W2:Y:S02]  /*8600*/  SHFL.DOWN PT, R11, R6, 0x2, 0x1f ;  /* 0x08401f00060b7f89 */ /* 0x000ea400000e0000 */
[----:B--2---:R-:W-:-:S05]  /*8610*/  FADD R7, R6, R11 ;  /* 0x0000000b06077221 */ /* 0x004fca0000000000 */
[----:B------:R0:W2:Y:S02]  /*8620*/  SHFL.DOWN PT, R11, R7, 0x1, 0x1f ;  /* 0x08201f00070b7f89 */ /* 0x0000a400000e0000 */
.L_x_213:
[----:B--2---:R-:W-:-:S07]  /*8630*/  FADD R12, R7, R11 ;  /* 0x0000000b070c7221 */ /* 0x004fce0000000000 */
.L_x_174:
[----:B------:R-:W-:Y:S01]  /*8640*/  FMUL R3, R0, R45 ;  /* 0x0000002d00037220 */ /* 0x000fe20000400000 */
[----:B------:R-:W-:Y:S05]  /*8650*/  WARPSYNC.ALL ;  /* 0x0000000000007948 */ /* 0x000fea0003800000 */
[----:B------:R-:W1:Y:S01]  /*8660*/  SHFL.DOWN PT, R6, R3, 0x10, 0x1f ;  /* 0x0a001f0003067f89 */ /* 0x000e6200000e0000 */
[----:B------:R-:W-:Y:S01]  /*8670*/  MOV R13, RZ ;  /* 0x000000ff000d7202 */ /* 0x000fe20000000f00 */
[----:B------:R-:W-:Y:S01]  /*8680*/  BAR.SYNC.DEFER_BLOCKING 0x0 ;  /* 0x0000000000007b1d */ /* 0x000fe20000010000 */
[----:B-1----:R-:W-:-:S05]  /*8690*/  FADD R6, R3, R6 ;  /* 0x0000000603067221 */ /* 0x002fca0000000000 */
[----:B------:R-:W1:Y:S02]  /*86a0*/  SHFL.DOWN PT, R5, R6, 0x8, 0x1f ;  /* 0x09001f0006057f89 */ /* 0x000e6400000e0000 */
[----:B-1----:R-:W-:-:S05]  /*86b0*/  FADD R5, R6, R5 ;  /* 0x0000000506057221 */ /* 0x002fca0000000000 */
[----:B------:R-:W1:Y:S02]  /*86c0*/  SHFL.DOWN PT, R8, R5, 0x4, 0x1f ;  /* 0x08801f0005087f89 */ /* 0x000e6400000e0000 */
[----:B-1----:R-:W-:-:S05]  /*86d0*/  FADD R8, R5, R8 ;  /* 0x0000000805087221 */ /* 0x002fca0000000000 */
[----:B0-2---:R-:W0:Y:S02]  /*86e0*/  SHFL.DOWN PT, R7, R8, 0x2, 0x1f ;  /* 0x08401f0008077f89 */ /* 0x005e2400000e0000 */
[----:B0-----:R-:W-:-:S05]  /*86f0*/  FADD R7, R8, R7 ;  /* 0x0000000708077221 */ /* 0x001fca0000000000 */
[----:B------:R-:W0:Y:S02]  /*8700*/  SHFL.DOWN PT, R10, R7, 0x1, 0x1f ;  /* 0x08201f00070a7f89 */ /* 0x000e2400000e0000 */
[----:B0-----:R-:W-:-:S05]  /*8710*/  FADD R9, R7, R10 ;  /* 0x0000000a07097221 */ /* 0x001fca0000000000 */
[----:B------:R0:W-:Y:S01]  /*8720*/  @!P0 STS [R42], R9 ;  /* 0x000000092a008388 */ /* 0x0001e20000000800 */
[----:B------:R-:W-:Y:S06]  /*8730*/  BAR.SYNC.DEFER_BLOCKING 0x0 ;  /* 0x0000000000007b1d */ /* 0x000fec0000010000 */
[----:B------:R0:W1:Y:S01]  /*8740*/  @!P2 LDS R13, [R23] ;  /* 0x00000000170da984 */ /* 0x0000620000000800 */
[----:B------:R-:W-:Y:S05]  /*8750*/  @P3 BRA `(.L_x_176) ;  /* 0x0000000000303947 */ /* 0x000fea0003800000 */
[----:B------:R-:W-:-:S03]  /*8760*/  UMOV UR4, 0xffffffff ;  /* 0xffffffff00047882 */ /* 0x000fc60000000000 */
[----:B------:R-:W-:Y:S05]  /*8770*/  BRA.DIV UR4, `(.L_x_177) ;  /* 0x0000001204587947 */ /* 0x000fea000b800000 */
[----:B-1----:R-:W1:Y:S02]  /*8780*/  SHFL.DOWN PT, R11, R13, 0x10, 0x1f ;  /* 0x0a001f000d0b7f89 */ /* 0x002e6400000e0000 */
[----:B-1----:R-:W-:-:S05]  /*8790*/  FADD R3, R13, R11 ;  /* 0x0000000b0d037221 */ /* 0x002fca0000000000 */
[----:B------:R-:W1:Y:S02]  /*87a0*/  SHFL.DOWN PT, R11, R3, 0x8, 0x1f ;  /* 0x09001f00030b7f89 */ /* 0x000e6400000e0000 */
[----:B-1----:R-:W-:-:S05]  /*87b0*/  FADD R5, R3, R11 ;  /* 0x0000000b03057221 */ /* 0x002fca0000000000 */
[----:B------:R-:W1:Y:S02]  /*87c0*/  SHFL.DOWN PT, R11, R5, 0x4, 0x1f ;  /* 0x08801f00050b7f89 */ /* 0x000e6400000e0000 */
[----:B-1----:R-:W-:-:S05]  /*87d0*/  FADD R6, R5, R11 ;  /* 0x0000000b05067221 */ /* 0x002fca0000000000 */
[----:B------:R-:W1:Y:S02]  /*87e0*/  SHFL.DOWN PT, R11, R6, 0x2, 0x1f ;  /* 0x08401f00060b7f89 */ /* 0x000e6400000e0000 */
[----:B-1----:R-:W-:-:S05]  /*87f0*/  FADD R7, R6, R11 ;  /* 0x0000000b06077221 */ /* 0x002fca0000000000 */
[----:B------:R1:W2:Y:S02]  /*8800*/  SHFL.DOWN PT, R11, R7, 0x1, 0x1f ;  /* 0x08201f00070b7f89 */ /* 0x0002a400000e0000 */
.L_x_219:
[----:B--2---:R-:W-:-:S07]  /*8810*/  FADD R13, R7, R11 ;  /* 0x0000000b070d7221 */ /* 0x004fce0000000000 */
.L_x_176:
[----:B------:R-:W-:Y:S01]  /*8820*/  FMUL R45, R45, 0.5 ;  /* 0x3f0000002d2d7820 */ /* 0x000fe20000400000 */
[----:B------:R-:W-:Y:S05]  /*8830*/  WARPSYNC.ALL ;  /* 0x0000000000007948 */ /* 0x000fea0003800000 */
[----:B------:R-:W-:Y:S01]  /*8840*/  FFMA.SAT R3, R45, R14, 0.5 ;  /* 0x3f0000002d037423 */ /* 0x000fe2000000200e */
[----:B------:R-:W-:Y:S03]  /*8850*/  BAR.SYNC.DEFER_BLOCKING 0x0 ;  /* 0x0000000000007b1d */ /* 0x000fe60000010000 */
[----:B------:R-:W-:-:S04]  /*8860*/  FFMA.RM R3, R3, R16, 12582913 ;  /* 0x4b40000103037423 */ /* 0x000fc80000004010 */
[C---:B------:R-:W-:Y:S01]  /*8870*/  FADD R6, R3.reuse, -12583039 ;  /* 0xcb40007f03067421 */ /* 0x040fe20000000000 */
[----:B------:R-:W-:-:S03]  /*8880*/  SHF.L.U32 R3, R3, 0x17, RZ ;  /* 0x0000001703037819 */ /* 0x000fc600000006ff */
[----:B------:R-:W-:-:S04]  /*8890*/  FFMA R6, R45, 1.4426950216293334961, -R6 ;  /* 0x3fb8aa3b2d067823 */ /* 0x000fc80000000806 */
[----:B------:R-:W-:-:S06]  /*88a0*/  FFMA R6, R45, 1.925963033500011079e-08, R6 ;  /* 0x32a570602d067823 */ /* 0x000fcc0000000006 */
[----:B------:R-:W2:Y:S02]  /*88b0*/  MUFU.EX2 R6, R6 ;  /* 0x0000000600067308 */ /* 0x000ea40000000800 */
[----:B--2---:R-:W-:-:S04]  /*88c0*/  FMUL R3, R6, R3 ;  /* 0x0000000306037220 */ /* 0x004fc80000400000 */
[----:B------:R-:W-:-:S05]  /*88d0*/  FMUL R0, R0, R3 ;  /* 0x0000000300007220 */ /* 0x000fca0000400000 */
[----:B------:R-:W2:Y:S02]  /*88e0*/  SHFL.DOWN PT, R3, R0, 0x10, 0x1f ;  /* 0x0a001f0000037f89 */ /* 0x000ea400000e0000 */
[----:B--2---:R-:W-:-:S05]  /*88f0*/  FADD R5, R0, R3 ;  /* 0x0000000300057221 */ /* 0x004fca0000000000 */
[----:B------:R-:W2:Y:S02]  /*8900*/  SHFL.DOWN PT, R8, R5, 0x8, 0x1f ;  /* 0x09001f0005087f89 */ /* 0x000ea400000e0000 */
[----:B--2---:R-:W-:-:S05]  /*8910*/  FADD R8, R5, R8 ;  /* 0x0000000805087221 */ /* 0x004fca0000000000 */
[----:B------:R-:W1:Y:S02]  /*8920*/  SHFL.DOWN PT, R3, R8, 0x4, 0x1f ;  /* 0x08801f0008037f89 */ /* 0x000e6400000e0000 */
[----:B-1----:R-:W-:-:S05]  /*8930*/  FADD R7, R8, R3 ;  /* 0x0000000308077221 */ /* 0x002fca0000000000 */
[----:B------:R-:W1:Y:S02]  /*8940*/  SHFL.DOWN PT, R6, R7, 0x2, 0x1f ;  /* 0x08401f0007067f89 */ /* 0x000e6400000e0000 */
[----:B-1----:R-:W-:-:S05]  /*8950*/  FADD R6, R7, R6 ;  /* 0x0000000607067221 */ /* 0x002fca0000000000 */
[----:B------:R-:W0:Y:S02]  /*8960*/  SHFL.DOWN PT, R3, R6, 0x1, 0x1f ;  /* 0x08201f0006037f89 */ /* 0x000e2400000e0000 */
[----:B0-----:R-:W-:Y:S01]  /*8970*/  FADD R9, R6, R3 ;  /* 0x0000000306097221 */ /* 0x001fe20000000000 */
[----:B------:R-:W-:-:S04]  /*8980*/  HFMA2 R3, -RZ, RZ, 0, 0 ;  /* 0x00000000ff037431 */ /* 0x000fc800000001ff */
        /* <DEDUP_REMOVED lines=15> */
.L_x_225:
[----:B--2---:R-:W-:-:S07]  /*8a80*/  FADD R3, R7, R11 ;  /* 0x0000000b07037221 */ /* 0x004fce0000000000 */
.L_x_178:
[----:B------:R-:W-:Y:S05]  /*8a90*/  WARPSYNC.ALL ;  /* 0x0000000000007948 */ /* 0x000fea0003800000 */
[----:B------:R-:W-:Y:S06]  /*8aa0*/  BAR.SYNC.DEFER_BLOCKING 0x0 ;  /* 0x0000000000007b1d */ /* 0x000fec0000010000 */
[----:B------:R-:W-:Y:S05]  /*8ab0*/  @P4 EXIT ;  /* 0x000000000000494d */ /* 0x000fea0003800000 */
[----:B------:R-:W-:Y:S01]  /*8ac0*/  FMNMX R6, R12, 1.00000001335143196e-10, !PT ;  /* 0x2edbe6ff0c067809 */ /* 0x000fe20007800000 */
[----:B------:R-:W-:Y:S03]  /*8ad0*/  BSSY.RECONVERGENT B0, `(.L_x_180) ;  /* 0x000000e000007945 */ /* 0x000fe60003800200 */
[----:B------:R-:W2:Y:S08]  /*8ae0*/  MUFU.RCP R5, R6 ;  /* 0x0000000600057308 */ /* 0x000eb00000001000 */
[----:B------:R-:W0:Y:S01]  /*8af0*/  FCHK P0, R13, R6 ;  /* 0x000000060d007302 */ /* 0x000e220000000000 */
[----:B--2---:R-:W-:-:S04]  /*8b00*/  FFMA R0, -R6, R5, 1 ;  /* 0x3f80000006007423 */ /* 0x004fc80000000105 */
[----:B------:R-:W-:-:S04]  /*8b10*/  FFMA R0, R5, R0, R5 ;  /* 0x0000000005007223 */ /* 0x000fc80000000005 */
[----:B------:R-:W-:-:S04]  /*8b20*/  FFMA R5, R0, R13, RZ ;  /* 0x0000000d00057223 */ /* 0x000fc800000000ff */
[----:B------:R-:W-:-:S04]  /*8b30*/  FFMA R8, -R6, R5, R13 ;  /* 0x0000000506087223 */ /* 0x000fc8000000010d */
[----:B------:R-:W-:Y:S01]  /*8b40*/  FFMA R5, R0, R8, R5 ;  /* 0x0000000800057223 */ /* 0x000fe20000000005 */
[----:B0-----:R-:W-:Y:S06]  /*8b50*/  @!P0 BRA `(.L_x_181) ;  /* 0x0000000000148947 */ /* 0x001fec0003800000 */
[----:B------:R-:W-:Y:S02]  /*8b60*/  MOV R0, R13 ;  /* 0x0000000d00007202 */ /* 0x000fe40000000f00 */
[----:B------:R-:W-:Y:S02]  /*8b70*/  MOV R29, R6 ;  /* 0x00000006001d7202 */ /* 0x000fe40000000f00 */
[----:B------:R-:W-:-:S07]  /*8b80*/  MOV R28, 0x8ba0 ;  /* 0x00008ba0001c7802 */ /* 0x000fce0000000f00 */
[----:B-1-345:R-:W-:Y:S05]  /*8b90*/  CALL.REL.NOINC `($__internal_2_$__cuda_sm3x_div_rn_noftz_f32_slowpath) ;  /* 0x0000001400787944 */ /* 0x03afea0003c00000 */
[----:B------:R-:W-:-:S07]  /*8ba0*/  MOV R5, R0 ;  /* 0x0000000000057202 */ /* 0x000fce0000000f00 */
.L_x_181:
[----:B------:R-:W-:Y:S05]  /*8bb0*/  BSYNC.RECONVERGENT B0 ;  /* 0x0000000000007941 */ /* 0x000fea0003800200 */
.L_x_180:
[----:B------:R-:W0:Y:S01]  /*8bc0*/  LDC.64 R8, c[0x0][0x3c0] ;  /* 0x0000f000ff087b82 */ /* 0x000e220000000a00 */
[----:B-1----:R-:W1:Y:S01]  /*8bd0*/  MUFU.RCP R7, R6 ;  /* 0x0000000600077308 */ /* 0x002e620000001000 */
[----:B------:R-:W-:Y:S07]  /*8be0*/  BSSY.RECONVERGENT B0, `(.L_x_182) ;  /* 0x000000e000007945 */ /* 0x000fee0003800200 */
[----:B------:R-:W2:Y:S01]  /*8bf0*/  FCHK P0, R3, R6 ;  /* 0x0000000603007302 */ /* 0x000ea20000000000 */
[----:B-1----:R-:W-:-:S04]  /*8c00*/  FFMA R0, -R6, R7, 1 ;  /* 0x3f80000006007423 */ /* 0x002fc80000000107 */
[----:B------:R-:W-:Y:S01]  /*8c10*/  FFMA R0, R7, R0, R7 ;  /* 0x0000000007007223 */ /* 0x000fe20000000007 */
[----:B0-----:R0:W-:Y:S03]  /*8c20*/  STG.E desc[UR14][R8.64], R5 ;  /* 0x0000000508007986 */ /* 0x0011e6000c10190e */
[----:B------:R-:W-:-:S04]  /*8c30*/  FFMA R7, R0, R3, RZ ;  /* 0x0000000300077223 */ /* 0x000fc800000000ff */
[----:B------:R-:W-:-:S04]  /*8c40*/  FFMA R10, -R6, R7, R3 ;  /* 0x00000007060a7223 */ /* 0x000fc80000000103 */
[----:B------:R-:W-:Y:S01]  /*8c50*/  FFMA R11, R0, R10, R7 ;  /* 0x0000000a000b7223 */ /* 0x000fe20000000007 */
[----:B--2---:R-:W-:Y:S06]  /*8c60*/  @!P0 BRA `(.L_x_183) ;  /* 0x0000000000148947 */ /* 0x004fec0003800000 */
[----:B------:R-:W-:Y:S02]  /*8c70*/  MOV R0, R3 ;  /* 0x0000000300007202 */ /* 0x000fe40000000f00 */
[----:B------:R-:W-:Y:S02]  /*8c80*/  MOV R29, R6 ;  /* 0x00000006001d7202 */ /* 0x000fe40000000f00 */
[----:B------:R-:W-:-:S07]  /*8c90*/  MOV R28, 0x8cb0 ;  /* 0x00008cb0001c7802 */ /* 0x000fce0000000f00 */
[----:B0--345:R-:W-:Y:S05]  /*8ca0*/  CALL.REL.NOINC `($__internal_2_$__cuda_sm3x_div_rn_noftz_f32_slowpath) ;  /* 0x0000001400347944 */ /* 0x039fea0003c00000 */
[----:B------:R-:W-:-:S07]  /*8cb0*/  MOV R11, R0 ;  /* 0x00000000000b7202 */ /* 0x000fce0000000f00 */
.L_x_183:
[----:B------:R-:W-:Y:S05]  /*8cc0*/  BSYNC.RECONVERGENT B0 ;  /* 0x0000000000007941 */ /* 0x000fea0003800200 */
.L_x_182:
[----:B------:R-:W-:Y:S01]  /*8cd0*/  FMUL R0, R6, R4 ;  /* 0x0000000406007220 */ /* 0x000fe20000400000 */
[----:B------:R-:W-:-:S04]  /*8ce0*/  HFMA2 R7, -RZ, RZ, 1.5048828125, 33.21875 ;  /* 0x3e055027ff077431 */ /* 0x000fc800000001ff */
[----:B------:R-:W-:-:S13]  /*8cf0*/  FSETP.GEU.AND P0, PT, R0, 1.175494350822287508e-38, PT ;  /* 0x008000000000780b */ /* 0x000fda0003f0e000 */
[----:B------:R-:W-:-:S05]  /*8d00*/  @!P0 FMUL R0, R0, 8388608 ;  /* 0x4b00000000008820 */ /* 0x000fca0000400000 */
[----:B------:R-:W-:-:S04]  /*8d10*/  IADD3 R3, PT, PT, R0, -0x3f2aaaab, RZ ;  /* 0xc0d5555500037810 */ /* 0x000fc80007ffe0ff */
[----:B0-----:R-:W-:-:S04]  /*8d20*/  LOP3.LUT R5, R3, 0xff800000, RZ, 0xc0, !PT ;  /* 0xff80000003057812 */ /* 0x001fc800078ec0ff */
[-C--:B------:R-:W-:Y:S02]  /*8d30*/  IADD3 R3, PT, PT, R0, -R5.reuse, RZ ;  /* 0x8000000500037210 */ /* 0x080fe40007ffe0ff */
[----:B------:R-:W-:-:S03]  /*8d40*/  I2FP.F32.S32 R4, R5 ;  /* 0x0000000500047245 */ /* 0x000fc60000201400 */
[----:B------:R-:W-:-:S04]  /*8d50*/  FADD R8, R3, -1 ;  /* 0xbf80000003087421 */ /* 0x000fc80000000000 */
[----:B------:R-:W-:-:S04]  /*8d60*/  FFMA R3, R8, -R7, 0.14084610342979431152 ;  /* 0x3e1039f608037423 */ /* 0x000fc80000000807 */
[----:B------:R-:W-:-:S04]  /*8d70*/  FFMA R3, R8, R3, -0.12148627638816833496 ;  /* 0xbdf8cdcc08037423 */ /* 0x000fc80000000003 */
[----:B------:R-:W-:-:S04]  /*8d80*/  FFMA R3, R8, R3, 0.13980610668659210205 ;  /* 0x3e0f295508037423 */ /* 0x000fc80000000003 */
[----:B------:R-:W-:-:S04]  /*8d90*/  FFMA R3, R8, R3, -0.16684235632419586182 ;  /* 0xbe2ad8b908037423 */ /* 0x000fc80000000003 */
[----:B------:R-:W-:-:S04]  /*8da0*/  FFMA R3, R8, R3, 0.20012299716472625732 ;  /* 0x3e4ced0b08037423 */ /* 0x000fc80000000003 */
[----:B------:R-:W-:-:S04]  /*8db0*/  FFMA R3, R8, R3, -0.24999669194221496582 ;  /* 0xbe7fff2208037423 */ /* 0x000fc80000000003 */
[----:B------:R-:W-:Y:S01]  /*8dc0*/  FFMA R7, R8, R3, 0.33333182334899902344 ;  /* 0x3eaaaa7808077423 */ /* 0x000fe20000000003 */
[----:B------:R-:W-:Y:S02]  /*8dd0*/  FSEL R3, RZ, -23, P0 ;  /* 0xc1b80000ff037808 */ /* 0x000fe40000000000 */
[----:B------:R-:W-:Y:S01]  /*8de0*/  ISETP.GT.U32.AND P0, PT, R0, 0x7f7fffff, PT ;  /* 0x7f7fffff0000780c */ /* 0x000fe20003f04070 */
[----:B------:R-:W-:Y:S02]  /*8df0*/  FFMA R7, R8, R7, -0.5 ;  /* 0xbf00000008077423 */ /* 0x000fe40000000007 */
[----:B------:R-:W-:Y:S02]  /*8e00*/  FFMA R3, R4, 1.1920928955078125e-07, R3 ;  /* 0x3400000004037823 */ /* 0x000fe40000000003 */
[C---:B------:R-:W-:Y:S01]  /*8e10*/  FMUL R9, R8.reuse, R7 ;  /* 0x0000000708097220 */ /* 0x040fe20000400000 */
[----:B------:R-:W0:Y:S03]  /*8e20*/  LDC.64 R4, c[0x0][0x3c8] ;  /* 0x0000f200ff047b82 */ /* 0x000e260000000a00 */
[----:B------:R-:W-:Y:S01]  /*8e30*/  FFMA R8, R8, R9, R8 ;  /* 0x0000000908087223 */ /* 0x000fe20000000008 */
[----:B------:R-:W-:-:S03]  /*8e40*/  MOV R9, 0x7f800000 ;  /* 0x7f80000000097802 */ /* 0x000fc60000000f00 */
[----:B------:R-:W-:Y:S01]  /*8e50*/  FFMA R3, R3, 0.69314718246459960938, R8 ;  /* 0x3f31721803037823 */ /* 0x000fe20000000008 */
[----:B------:R-:W1:Y:S01]  /*8e60*/  LDC.64 R6, c[0x0][0x3d0] ;  /* 0x0000f400ff067b82 */ /* 0x000e620000000a00 */
[C---:B------:R-:W-:Y:S01]  /*8e70*/  @P0 FFMA R3, R0.reuse, R9, +INF ;  /* 0x7f80000000030423 */ /* 0x040fe20000000009 */
[----:B------:R-:W-:-:S04]  /*8e80*/  FSETP.NEU.AND P0, PT, R0, RZ, PT ;  /* 0x000000ff0000720b */ /* 0x000fc80003f0d000 */
[----:B------:R-:W-:-:S05]  /*8e90*/  FSEL R3, R3, -INF , P0 ;  /* 0xff80000003037808 */ /* 0x000fca0000000000 */
[----:B------:R-:W-:Y:S01]  /*8ea0*/  FADD R3, R2, R3 ;  /* 0x0000000302037221 */ /* 0x000fe20000000000 */
[----:B0-----:R-:W-:Y:S04]  /*8eb0*/  STG.E desc[UR14][R4.64], R11 ;  /* 0x0000000b04007986 */ /* 0x001fe8000c10190e */
[----:B-1----:R-:W-:Y:S01]  /*8ec0*/  STG.E desc[UR14][R6.64], R3 ;  /* 0x0000000306007986 */ /* 0x002fe2000c10190e */
[----:B------:R-:W-:Y:S05]  /*8ed0*/  EXIT ;  /* 0x000000000000794d */ /* 0x000fea0003800000 */
.L_x_19:
[----:B------:R-:W-:Y:S01]  /*8ee0*/  HFMA2 R10, -RZ, RZ, 0, 9.5367431640625e-07 ;  /* 0x00000010ff0a7431 */ /* 0x000fe200000001ff */
[----:B--2---:R-:W-:Y:S02]  /*8ef0*/  MOV R21, R15 ;  /* 0x0000000f00157202 */ /* 0x004fe40000000f00 */
[----:B------:R-:W-:Y:S02]  /*8f00*/  MOV R9, 0x1f ;  /* 0x0000001f00097802 */ /* 0x000fe40000000f00 */
[----:B------:R-:W-:-:S07]  /*8f10*/  MOV R8, 0xffffffff ;  /* 0xffffffff00087802 */ /* 0x000fce0000000f00 */
[----:B01----:R-:W-:Y:S05]  /*8f20*/  WARPSYNC.COLLECTIVE R8, `(.L_x_184) ;  /* 0x0000000008087348 */ /* 0x003fea0003c00000 */
[----:B------:R2:W3:Y:S02]  /*8f30*/  SHFL.DOWN P1, R11, R21, R10, R9 ;  /* 0x0800000a150b7389 */ /* 0x0004e40000020009 */
[----:B0123--:R-:W-:Y:S05]  /*8f40*/  ENDCOLLECTIVE ;  /* 0x000000000000791b */ /* 0x00ffea0003800000 */
.L_x_184:
[----:B------:R-:W-:Y:S02]  /*8f50*/  HFMA2 R10, -RZ, RZ, 0, 4.76837158203125e-07 ;  /* 0x00000008ff0a7431 */ /* 0x000fe400000001ff */
[----:B------:R-:W-:-:S05]  /*8f60*/  FADD R12, R15, R11 ;  /* 0x0000000b0f0c7221 */ /* 0x000fca0000000000 */
[----:B------:R-:W-:-:S07]  /*8f70*/  MOV R21, R12 ;  /* 0x0000000c00157202 */ /* 0x000fce0000000f00 */
[----:B------:R-:W-:Y:S05]  /*8f80*/  WARPSYNC.COLLECTIVE R8, `(.L_x_185) ;  /* 0x0000000008087348 */ /* 0x000fea0003c00000 */
[----:B------:R0:W1:Y:S02]  /*8f90*/  SHFL.DOWN P1, R11, R21, R10, R9 ;  /* 0x0800000a150b7389 */ /* 0x0000640000020009 */
[----:B01----:R-:W-:Y:S05]  /*8fa0*/  ENDCOLLECTIVE ;  /* 0x000000000000791b */ /* 0x003fea0003800000 */
.L_x_185:
[----:B------:R-:W-:Y:S02]  /*8fb0*/  HFMA2 R10, -RZ, RZ, 0, 2.384185791015625e-07 ;  /* 0x00000004ff0a7431 */ /* 0x000fe400000001ff */
[----:B------:R-:W-:-:S05]  /*8fc0*/  FADD R13, R12, R11 ;  /* 0x0000000b0c0d7221 */ /* 0x000fca0000000000 */
[----:B------:R-:W-:-:S07]  /*8fd0*/  MOV R21, R13 ;  /* 0x0000000d00157202 */ /* 0x000fce0000000f00 */
[----:B------:R-:W-:Y:S05]  /*8fe0*/  WARPSYNC.COLLECTIVE R8, `(.L_x_186) ;  /* 0x0000000008087348 */ /* 0x000fea0003c00000 */
[----:B------:R0:W1:Y:S02]  /*8ff0*/  SHFL.DOWN P1, R11, R21, R10, R9 ;  /* 0x0800000a150b7389 */ /* 0x0000640000020009 */
[----:B01----:R-:W-:Y:S05]  /*9000*/  ENDCOLLECTIVE ;  /* 0x000000000000791b */ /* 0x003fea0003800000 */
.L_x_186:
[----:B------:R-:W-:Y:S02]  /*9010*/  HFMA2 R10, -RZ, RZ, 0, 1.1920928955078125e-07 ;  /* 0x00000002ff0a7431 */ /* 0x000fe400000001ff */
[----:B------:R-:W-:-:S05]  /*9020*/  FADD R14, R13, R11 ;  /* 0x0000000b0d0e7221 */ /* 0x000fca0000000000 */
[----:B------:R-:W-:-:S07]  /*9030*/  MOV R21, R14 ;  /* 0x0000000e00157202 */ /* 0x000fce0000000f00 */
[----:B------:R-:W-:Y:S05]  /*9040*/  WARPSYNC.COLLECTIVE R8, `(.L_x_187) ;  /* 0x0000000008087348 */ /* 0x000fea0003c00000 */
[----:B------:R0:W1:Y:S02]  /*9050*/  SHFL.DOWN P1, R11, R21, R10, R9 ;  /* 0x0800000a150b7389 */ /* 0x0000640000020009 */
[----:B01----:R-:W-:Y:S05]  /*9060*/  ENDCOLLECTIVE ;  /* 0x000000000000791b */ /* 0x003fea0003800000 */
.L_x_187:
[----:B------:R-:W-:Y:S02]  /*9070*/  HFMA2 R10, -RZ, RZ, 0, 5.9604644775390625e-08 ;  /* 0x00000001ff0a7431 */ /* 0x000fe400000001ff */
[----:B------:R-:W-:-:S05]  /*9080*/  FADD R18, R14, R11 ;  /* 0x0000000b0e127221 */ /* 0x000fca0000000000 */
[----:B------:R-:W-:-:S07]  /*9090*/  MOV R21, R18 ;  /* 0x0000001200157202 */ /* 0x000fce0000000f00 */
[----:B------:R-:W-:Y:S05]  /*90a0*/  WARPSYNC.COLLECTIVE R8, `(.L_x_188) ;  /* 0x0000000008087348 */ /* 0x000fea0003c00000 */
[----:B------:R0:W1:Y:S02]  /*90b0*/  SHFL.DOWN P1, R11, R21, R10, R9 ;  /* 0x0800000a150b7389 */ /* 0x0000640000020009 */
[----:B01----:R-:W-:Y:S05]  /*90c0*/  ENDCOLLECTIVE ;  /* 0x000000000000791b */ /* 0x003fea0003800000 */
.L_x_188:
[----:B------:R-:W-:Y:S05]  /*90d0*/  BRA `(.L_x_189) ;  /* 0xffffff8400147947 */ /* 0x000fea000383ffff */
.L_x_21:
[----:B------:R-:W-:Y:S01]  /*90e0*/  HFMA2 R10, -RZ, RZ, 0, 9.5367431640625e-07 ;  /* 0x00000010ff0a7431 */ /* 0x000fe200000001ff */
[----:B--2---:R-:W-:Y:S02]  /*90f0*/  MOV R21, R15 ;  /* 0x0000000f00157202 */ /* 0x004fe40000000f00 */
[----:B------:R-:W-:Y:S02]  /*9100*/  MOV R9, 0x1f ;  /* 0x0000001f00097802 */ /* 0x000fe40000000f00 */
[----:B------:R-:W-:-:S07]  /*9110*/  MOV R8, 0xffffffff ;  /* 0xffffffff00087802 */ /* 0x000fce0000000f00 */
[----:B01----:R-:W-:Y:S05]  /*9120*/  WARPSYNC.COLLECTIVE R8, `(.L_x_190) ;  /* 0x0000000008087348 */ /* 0x003fea0003c00000 */
[----:B------:R2:W3:Y:S02]  /*9130*/  SHFL.DOWN P1, R11, R21, R10, R9 ;  /* 0x0800000a150b7389 */ /* 0x0004e40000020009 */
[----:B0123--:R-:W-:Y:S05]  /*9140*/  ENDCOLLECTIVE ;  /* 0x000000000000791b */ /* 0x00ffea0003800000 */
.L_x_190:
[----:B------:R-:W-:Y:S02]  /*9150*/  HFMA2 R10, -RZ, RZ, 0, 4.76837158203125e-07 ;  /* 0x00000008ff0a7431 */ /* 0x000fe400000001ff */
[----:B------:R-:W-:-:S05]  /*9160*/  FADD R12, R15, R11 ;  /* 0x0000000b0f0c7221 */ /* 0x000fca0000000000 */
[----:B------:R-:W-:-:S07]  /*9170*/  MOV R21, R12 ;  /* 0x0000000c00157202 */ /* 0x000fce0000000f00 */
[----:B------:R-:W-:Y:S05]  /*9180*/  WARPSYNC.COLLECTIVE R8, `(.L_x_191) ;  /* 0x0000000008087348 */ /* 0x000fea0003c00000 */
[----:B------:R0:W1:Y:S02]  /*9190*/  SHFL.DOWN P1, R11, R21, R10, R9 ;  /* 0x0800000a150b7389 */ /* 0x0000640000020009 */
[----:B01----:R-:W-:Y:S05]  /*91a0*/  ENDCOLLECTIVE ;  /* 0x000000000000791b */ /* 0x003fea0003800000 */
.L_x_191:
[----:B------:R-:W-:Y:S02]  /*91b0*/  HFMA2 R10, -RZ, RZ, 0, 2.384185791015625e-07 ;  /* 0x00000004ff0a7431 */ /* 0x000fe400000001ff */
[----:B------:R-:W-:-:S05]  /*91c0*/  FADD R13, R12, R11 ;  /* 0x0000000b0c0d7221 */ /* 0x000fca0000000000 */
[----:B------:R-:W-:-:S07]  /*91d0*/  MOV R21, R13 ;  /* 0x0000000d00157202 */ /* 0x000fce0000000f00 */
[----:B------:R-:W-:Y:S05]  /*91e0*/  WARPSYNC.COLLECTIVE R8, `(.L_x_192) ;  /* 0x0000000008087348 */ /* 0x000fea0003c00000 */
[----:B------:R0:W1:Y:S02]  /*91f0*/  SHFL.DOWN P1, R11, R21, R10, R9 ;  /* 0x0800000a150b7389 */ /* 0x0000640000020009 */
[----:B01----:R-:W-:Y:S05]  /*9200*/  ENDCOLLECTIVE ;  /* 0x000000000000791b */ /* 0x003fea0003800000 */
.L_x_192:
[----:B------:R-:W-:Y:S02]  /*9210*/  HFMA2 R10, -RZ, RZ, 0, 1.1920928955078125e-07 ;  /* 0x00000002ff0a7431 */ /* 0x000fe400000001ff */
[----:B------:R-:W-:-:S05]  /*9220*/  FADD R14, R13, R11 ;  /* 0x0000000b0d0e7221 */ /* 0x000fca0000000000 */
[----:B------:R-:W-:-:S07]  /*9230*/  MOV R21, R14 ;  /* 0x0000000e00157202 */ /* 0x000fce0000000f00 */
[----:B------:R-:W-:Y:S05]  /*9240*/  WARPSYNC.COLLECTIVE R8, `(.L_x_193) ;  /* 0x0000000008087348 */ /* 0x000fea0003c00000 */
[----:B------:R0:W1:Y:S02]  /*9250*/  SHFL.DOWN P1, R11, R21, R10, R9 ;  /* 0x0800000a150b7389 */ /* 0x0000640000020009 */
[----:B01----:R-:W-:Y:S05]  /*9260*/  ENDCOLLECTIVE ;  /* 0x000000000000791b */ /* 0x003fea0003800000 */
.L_x_193:
[----:B------:R-:W-:Y:S02]  /*9270*/  HFMA2 R10, -RZ, RZ, 0, 5.9604644775390625e-08 ;  /* 0x00000001ff0a7431 */ /* 0x000fe400000001ff */
[----:B------:R-:W-:-:S05]  /*9280*/  FADD R18, R14, R11 ;  /* 0x0000000b0e127221 */ /* 0x000fca0000000000 */
[----:B------:R-:W-:-:S07]  /*9290*/  MOV R21, R18 ;  /* 0x0000001200157202 */ /* 0x000fce0000000f00 */
[----:B------:R-:W-:Y:S05]  /*92a0*/  WARPSYNC.COLLECTIVE R8, `(.L_x_194) ;  /* 0x0000000008087348 */ /* 0x000fea0003c00000 */
[----:B------:R0:W1:Y:S02]  /*92b0*/  SHFL.DOWN P1, R11, R21, R10, R9 ;  /* 0x0800000a150b7389 */ /* 0x0000640000020009 */
[----:B01----:R-:W-:Y:S05]  /*92c0*/  ENDCOLLECTIVE ;  /* 0x000000000000791b */ /* 0x003fea0003800000 */
.L_x_194:
[----:B------:R-:W-:Y:S05]  /*92d0*/  BRA `(.L_x_195) ;  /* 0xffffff8400347947 */ /* 0x000fea000383ffff */
.L_x_166:
[----:B------:R-:W-:Y:S01]  /*92e0*/  HFMA2 R10, -RZ, RZ, 0, 9.5367431640625e-07 ;  /* 0x00000010ff0a7431 */ /* 0x000fe200000001ff */
[----:B0-----:R-:W-:Y:S02]  /*92f0*/  MOV R21, R13 ;  /* 0x0000000d00157202 */ /* 0x001fe40000000f00 */
[----:B------:R-:W-:Y:S02]  /*9300*/  MOV R9, 0x1f ;  /* 0x0000001f00097802 */ /* 0x000fe40000000f00 */
[----:B------:R-:W-:-:S07]  /*9310*/  MOV R8, 0xffffffff ;  /* 0xffffffff00087802 */ /* 0x000fce0000000f00 */
[----:B-12345:R-:W-:Y:S05]  /*9320*/  WARPSYNC.COLLECTIVE R8, `(.L_x_196) ;  /* 0x0000000008087348 */ /* 0x03efea0003c00000 */
[----:B------:R0:W0:Y:S02]  /*9330*/  SHFL.DOWN P1, R11, R21, R10, R9 ;  /* 0x0800000a150b7389 */ /* 0x0000240000020009 */
[----:B012345:R-:W-:Y:S05]  /*9340*/  ENDCOLLECTIVE ;  /* 0x000000000000791b */ /* 0x03ffea0003800000 */
.L_x_196:
[----:B------:R-:W-:Y:S02]  /*9350*/  HFMA2 R10, -RZ, RZ, 0, 4.76837158203125e-07 ;  /* 0x00000008ff0a7431 */ /* 0x000fe400000001ff */
[----:B------:R-:W-:-:S05]  /*9360*/  FADD R0, R13, R11 ;  /* 0x0000000b0d007221 */ /* 0x000fca0000000000 */
[----:B------:R-:W-:-:S07]  /*9370*/  MOV R21, R0 ;  /* 0x0000000000157202 */ /* 0x000fce0000000f00 */
[----:B------:R-:W-:Y:S05]  /*9380*/  WARPSYNC.COLLECTIVE R8, `(.L_x_197) ;  /* 0x0000000008087348 */ /* 0x000fea0003c00000 */
[----:B------:R0:W1:Y:S02]  /*9390*/  SHFL.DOWN P1, R11, R21, R10, R9 ;  /* 0x0800000a150b7389 */ /* 0x0000640000020009 */
[----:B01----:R-:W-:Y:S05]  /*93a0*/  ENDCOLLECTIVE ;  /* 0x000000000000791b */ /* 0x003fea0003800000 */
.L_x_197:
[----:B------:R-:W-:Y:S02]  /*93b0*/  HFMA2 R10, -RZ, RZ, 0, 2.384185791015625e-07 ;  /* 0x00000004ff0a7431 */ /* 0x000fe400000001ff */
[----:B------:R-:W-:-:S05]  /*93c0*/  FADD R2, R0, R11 ;  /* 0x0000000b00027221 */ /* 0x000fca0000000000 */
[----:B------:R-:W-:-:S07]  /*93d0*/  MOV R21, R2 ;  /* 0x0000000200157202 */ /* 0x000fce0000000f00 */
[----:B------:R-:W-:Y:S05]  /*93e0*/  WARPSYNC.COLLECTIVE R8, `(.L_x_198) ;  /* 0x0000000008087348 */ /* 0x000fea0003c00000 */
[----:B------:R0:W1:Y:S02]  /*93f0*/  SHFL.DOWN P1, R11, R21, R10, R9 ;  /* 0x0800000a150b7389 */ /* 0x0000640000020009 */
[----:B01----:R-:W-:Y:S05]  /*9400*/  ENDCOLLECTIVE ;  /* 0x000000000000791b */ /* 0x003fea0003800000 */
.L_x_198:
[----:B------:R-:W-:Y:S02]  /*9410*/  HFMA2 R10, -RZ, RZ, 0, 1.1920928955078125e-07 ;  /* 0x00000002ff0a7431 */ /* 0x000fe400000001ff */
[----:B------:R-:W-:-:S05]  /*9420*/  FADD R3, R2, R11 ;  /* 0x0000000b02037221 */ /* 0x000fca0000000000 */
[----:B------:R-:W-:-:S07]  /*9430*/  MOV R21, R3 ;  /* 0x0000000300157202 */ /* 0x000fce0000000f00 */
[----:B------:R-:W-:Y:S05]  /*9440*/  WARPSYNC.COLLECTIVE R8, `(.L_x_199) ;  /* 0x0000000008087348 */ /* 0x000fea0003c00000 */
[----:B------:R0:W1:Y:S02]  /*9450*/  SHFL.DOWN P1, R11, R21, R10, R9 ;  /* 0x0800000a150b7389 */ /* 0x0000640000020009 */
[----:B01----:R-:W-:Y:S05]  /*9460*/  ENDCOLLECTIVE ;  /* 0x000000000000791b */ /* 0x003fea0003800000 */
.L_x_199:
[----:B------:R-:W-:Y:S02]  /*9470*/  HFMA2 R10, -RZ, RZ, 0, 5.9604644775390625e-08 ;  /* 0x00000001ff0a7431 */ /* 0x000fe400000001ff */
[----:B------:R-:W-:-:S05]  /*9480*/  FADD R6, R3, R11 ;  /* 0x0000000b03067221 */ /* 0x000fca0000000000 */
[----:B------:R-:W-:-:S07]  /*9490*/  MOV R21, R6 ;  /* 0x0000000600157202 */ /* 0x000fce0000000f00 */
[----:B------:R-:W-:Y:S05]  /*94a0*/  WARPSYNC.COLLECTIVE R8, `(.L_x_200) ;  /* 0x0000000008087348 */ /* 0x000fea0003c00000 */
[----:B------:R0:W1:Y:S02]  /*94b0*/  SHFL.DOWN P1, R11, R21, R10, R9 ;  /* 0x0800000a150b7389 */ /* 0x0000640000020009 */
[----:B01----:R-:W-:Y:S05]  /*94c0*/  ENDCOLLECTIVE ;  /* 0x000000000000791b */ /* 0x003fea0003800000 */
.L_x_200:
[----:B------:R-:W-:Y:S05]  /*94d0*/  BRA `(.L_x_201) ;  /* 0xffffffe800c87947 */ /* 0x000fea000383ffff */
.L_x_173:
[----:B------:R-:W-:Y:S01]  /*94e0*/  HFMA2 R10, -RZ, RZ, 0, 9.5367431640625e-07 ;  /* 0x00000010ff0a7431 */ /* 0x000fe200000001ff */
[----:B--2---:R-:W-:Y:S02]  /*94f0*/  MOV R21, R6 ;  /* 0x0000000600157202 */ /* 0x004fe40000000f00 */
[----:B0-----:R-:W-:Y:S02]  /*9500*/  MOV R9, 0x1f ;  /* 0x0000001f00097802 */ /* 0x001fe40000000f00 */
[----:B------:R-:W-:-:S07]  /*9510*/  MOV R8, 0xffffffff ;  /* 0xffffffff00087802 */ /* 0x000fce0000000f00 */
[----:B-1-345:R-:W-:Y:S05]  /*9520*/  WARPSYNC.COLLECTIVE R8, `(.L_x_202) ;  /* 0x0000000008087348 */ /* 0x03afea0003c00000 */
[----:B------:R0:W2:Y:S02]  /*9530*/  SHFL.DOWN P1, R11, R21, R10, R9 ;  /* 0x0800000a150b7389 */ /* 0x0000a40000020009 */
[----:B012345:R-:W-:Y:S05]  /*9540*/  ENDCOLLECTIVE ;  /* 0x000000000000791b */ /* 0x03ffea0003800000 */
.L_x_202:
[----:B------:R-:W-:Y:S01]  /*9550*/  HFMA2 R10, -RZ, RZ, 0, 4.76837158203125e-07 ;  /* 0x00000008ff0a7431 */ /* 0x000fe200000001ff */
[----:B------:R-:W-:-:S04]  /*9560*/  FMNMX R0, R6, R11, !PT ;  /* 0x0000000b06007209 */ /* 0x000fc80007800000 */
[----:B------:R-:W-:-:S07]  /*9570*/  MOV R21, R0 ;  /* 0x0000000000157202 */ /* 0x000fce0000000f00 */
[----:B------:R-:W-:Y:S05]  /*9580*/  WARPSYNC.COLLECTIVE R8, `(.L_x_203) ;  /* 0x0000000008087348 */ /* 0x000fea0003c00000 */
[----:B------:R0:W1:Y:S02]  /*9590*/  SHFL.DOWN P1, R11, R21, R10, R9 ;  /* 0x0800000a150b7389 */ /* 0x0000640000020009 */
[----:B01----:R-:W-:Y:S05]  /*95a0*/  ENDCOLLECTIVE ;  /* 0x000000000000791b */ /* 0x003fea0003800000 */
.L_x_203:
[----:B------:R-:W-:Y:S01]  /*95b0*/  HFMA2 R10, -RZ, RZ, 0, 2.384185791015625e-07 ;  /* 0x00000004ff0a7431 */ /* 0x000fe200000001ff */
[----:B------:R-:W-:-:S04]  /*95c0*/  FMNMX R2, R0, R11, !PT ;  /* 0x0000000b00027209 */ /* 0x000fc80007800000 */
[----:B------:R-:W-:-:S07]  /*95d0*/  MOV R21, R2 ;  /* 0x0000000200157202 */ /* 0x000fce0000000f00 */
[----:B------:R-:W-:Y:S05]  /*95e0*/  WARPSYNC.COLLECTIVE R8, `(.L_x_204) ;  /* 0x0000000008087348 */ /* 0x000fea0003c00000 */
[----:B------:R0:W1:Y:S02]  /*95f0*/  SHFL.DOWN P1, R11, R21, R10, R9 ;  /* 0x0800000a150b7389 */ /* 0x0000640000020009 */
[----:B01----:R-:W-:Y:S05]  /*9600*/  ENDCOLLECTIVE ;  /* 0x000000000000791b */ /* 0x003fea0003800000 */
.L_x_204:
[----:B------:R-:W-:Y:S01]  /*9610*/  HFMA2 R10, -RZ, RZ, 0, 1.1920928955078125e-07 ;  /* 0x00000002ff0a7431 */ /* 0x000fe200000001ff */
[----:B------:R-:W-:-:S04]  /*9620*/  FMNMX R3, R2, R11, !PT ;  /* 0x0000000b02037209 */ /* 0x000fc80007800000 */
[----:B------:R-:W-:-:S07]  /*9630*/  MOV R21, R3 ;  /* 0x0000000300157202 */ /* 0x000fce0000000f00 */
[----:B------:R-:W-:Y:S05]  /*9640*/  WARPSYNC.COLLECTIVE R8, `(.L_x_205) ;  /* 0x0000000008087348 */ /* 0x000fea0003c00000 */
[----:B------:R0:W1:Y:S02]  /*9650*/  SHFL.DOWN P1, R11, R21, R10, R9 ;  /* 0x0800000a150b7389 */ /* 0x0000640000020009 */
[----:B01----:R-:W-:Y:S05]  /*9660*/  ENDCOLLECTIVE ;  /* 0x000000000000791b */ /* 0x003fea0003800000 */
.L_x_205:
[----:B------:R-:W-:Y:S01]  /*9670*/  HFMA2 R10, -RZ, RZ, 0, 5.9604644775390625e-08 ;  /* 0x00000001ff0a7431 */ /* 0x000fe200000001ff */
[----:B------:R-:W-:-:S04]  /*9680*/  FMNMX R7, R3, R11, !PT ;  /* 0x0000000b03077209 */ /* 0x000fc80007800000 */
[----:B------:R-:W-:-:S07]  /*9690*/  MOV R21, R7 ;  /* 0x0000000700157202 */ /* 0x000fce0000000f00 */
[----:B------:R-:W-:Y:S05]  /*96a0*/  WARPSYNC.COLLECTIVE R8, `(.L_x_206) ;  /* 0x0000000008087348 */ /* 0x000fea0003c00000 */
[----:B------:R0:W1:Y:S02]  /*96b0*/  SHFL.DOWN P1, R11, R21, R10, R9 ;  /* 0x0800000a150b7389 */ /* 0x0000640000020009 */
[----:B01----:R-:W-:Y:S05]  /*96c0*/  ENDCOLLECTIVE ;  /* 0x000000000000791b */ /* 0x003fea0003800000 */
.L_x_206:
[----:B------:R-:W-:Y:S05]  /*96d0*/  BRA `(.L_x_207) ;  /* 0xffffffec00247947 */ /* 0x000fea000383ffff */
.L_x_175:
[----:B------:R-:W-:Y:S01]  /*96e0*/  HFMA2 R10, -RZ, RZ, 0, 9.5367431640625e-07 ;  /* 0x00000010ff0a7431 */ /* 0x000fe200000001ff */
[----:B0-----:R-:W-:Y:S02]  /*96f0*/  MOV R21, R12 ;  /* 0x0000000c00157202 */ /* 0x001fe40000000f00 */
[----:B------:R-:W-:Y:S02]  /*9700*/  MOV R9, 0x1f ;  /* 0x0000001f00097802 */ /* 0x000fe40000000f00 */
[----:B------:R-:W-:-:S07]  /*9710*/  MOV R8, 0xffffffff ;  /* 0xffffffff00087802 */ /* 0x000fce0000000f00 */
[----:B-12345:R-:W-:Y:S05]  /*9720*/  WARPSYNC.COLLECTIVE R8, `(.L_x_208) ;  /* 0x0000000008087348 */ /* 0x03efea0003c00000 */
[----:B------:R0:W0:Y:S02]  /*9730*/  SHFL.DOWN P1, R11, R21, R10, R9 ;  /* 0x0800000a150b7389 */ /* 0x0000240000020009 */
[----:B012345:R-:W-:Y:S05]  /*9740*/  ENDCOLLECTIVE ;  /* 0x000000000000791b */ /* 0x03ffea0003800000 */
.L_x_208:
[----:B------:R-:W-:Y:S02]  /*9750*/  HFMA2 R10, -RZ, RZ, 0, 4.76837158203125e-07 ;  /* 0x00000008ff0a7431 */ /* 0x000fe400000001ff */
[----:B------:R-:W-:-:S05]  /*9760*/  FADD R3, R12, R11 ;  /* 0x0000000b0c037221 */ /* 0x000fca0000000000 */
[----:B------:R-:W-:-:S07]  /*9770*/  MOV R21, R3 ;  /* 0x0000000300157202 */ /* 0x000fce0000000f00 */
[----:B------:R-:W-:Y:S05]  /*9780*/  WARPSYNC.COLLECTIVE R8, `(.L_x_209) ;  /* 0x0000000008087348 */ /* 0x000fea0003c00000 */
[----:B------:R0:W1:Y:S02]  /*9790*/  SHFL.DOWN P1, R11, R21, R10, R9 ;  /* 0x0800000a150b7389 */ /* 0x0000640000020009 */
[----:B01----:R-:W-:Y:S05]  /*97a0*/  ENDCOLLECTIVE ;  /* 0x000000000000791b */ /* 0x003fea0003800000 */
.L_x_209:
[----:B------:R-:W-:Y:S02]  /*97b0*/  HFMA2 R10, -RZ, RZ, 0, 2.384185791015625e-07 ;  /* 0x00000004ff0a7431 */ /* 0x000fe400000001ff */
[----:B------:R-:W-:-:S05]  /*97c0*/  FADD R5, R3, R11 ;  /* 0x0000000b03057221 */ /* 0x000fca0000000000 */
[----:B------:R-:W-:-:S07]  /*97d0*/  MOV R21, R5 ;  /* 0x0000000500157202 */ /* 0x000fce0000000f00 */
[----:B------:R-:W-:Y:S05]  /*97e0*/  WARPSYNC.COLLECTIVE R8, `(.L_x_210) ;  /* 0x0000000008087348 */ /* 0x000fea0003c00000 */
[----:B------:R0:W1:Y:S02]  /*97f0*/  SHFL.DOWN P1, R11, R21, R10, R9 ;  /* 0x0800000a150b7389 */ /* 0x0000640000020009 */
[----:B01----:R-:W-:Y:S05]  /*9800*/  ENDCOLLECTIVE ;  /* 0x000000000000791b */ /* 0x003fea0003800000 */
.L_x_210:
[----:B------:R-:W-:Y:S02]  /*9810*/  HFMA2 R10, -RZ, RZ, 0, 1.1920928955078125e-07 ;  /* 0x00000002ff0a7431 */ /* 0x000fe400000001ff */
[----:B------:R-:W-:-:S05]  /*9820*/  FADD R6, R5, R11 ;  /* 0x0000000b05067221 */ /* 0x000fca0000000000 */
[----:B------:R-:W-:-:S07]  /*9830*/  MOV R21, R6 ;  /* 0x0000000600157202 */ /* 0x000fce0000000f00 */
[----:B------:R-:W-:Y:S05]  /*9840*/  WARPSYNC.COLLECTIVE R8, `(.L_x_211) ;  /* 0x0000000008087348 */ /* 0x000fea0003c00000 */
[----:B------:R0:W1:Y:S02]  /*9850*/  SHFL.DOWN P1, R11, R21, R10, R9 ;  /* 0x0800000a150b7389 */ /* 0x0000640000020009 */
[----:B01----:R-:W-:Y:S05]  /*9860*/  ENDCOLLECTIVE ;  /* 0x000000000000791b */ /* 0x003fea0003800000 */
.L_x_211:
[----:B------:R-:W-:Y:S02]  /*9870*/  HFMA2 R10, -RZ, RZ, 0, 5.9604644775390625e-08 ;  /* 0x00000001ff0a7431 */ /* 0x000fe400000001ff */
[----:B------:R-:W-:-:S05]  /*9880*/  FADD R7, R6, R11 ;  /* 0x0000000b06077221 */ /* 0x000fca0000000000 */
[----:B------:R-:W-:-:S07]  /*9890*/  MOV R21, R7 ;  /* 0x0000000700157202 */ /* 0x000fce0000000f00 */
[----:B------:R-:W-:Y:S05]  /*98a0*/  WARPSYNC.COLLECTIVE R8, `(.L_x_212) ;  /* 0x0000000008087348 */ /* 0x000fea0003c00000 */
[----:B------:R0:W1:Y:S02]  /*98b0*/  SHFL.DOWN P1, R11, R21, R10, R9 ;  /* 0x0800000a150b7389 */ /* 0x0000640000020009 */
[----:B01----:R-:W-:Y:S05]  /*98c0*/  ENDCOLLECTIVE ;  /* 0x000000000000791b */ /* 0x003fea0003800000 */
.L_x_212:
[----:B------:R-:W-:Y:S05]  /*98d0*/  BRA `(.L_x_213) ;  /* 0xffffffec00547947 */ /* 0x000fea000383ffff */
.L_x_177:
[----:B------:R-:W-:Y:S01]  /*98e0*/  HFMA2 R10, -RZ, RZ, 0, 9.5367431640625e-07 ;  /* 0x00000010ff0a7431 */ /* 0x000fe200000001ff */
[----:B-1----:R-:W-:Y:S02]  /*98f0*/  MOV R21, R13 ;  /* 0x0000000d00157202 */ /* 0x002fe40000000f00 */
[----:B0-----:R-:W-:Y:S02]  /*9900*/  MOV R9, 0x1f ;  /* 0x0000001f00097802 */ /* 0x001fe40000000f00 */
[----:B------:R-:W-:-:S07]  /*9910*/  MOV R8, 0xffffffff ;  /* 0xffffffff00087802 */ /* 0x000fce0000000f00 */
[----:B---345:R-:W-:Y:S05]  /*9920*/  WARPSYNC.COLLECTIVE R8, `(.L_x_214) ;  /* 0x0000000008087348 */ /* 0x038fea0003c00000 */
[----:B------:R0:W1:Y:S02]  /*9930*/  SHFL.DOWN P1, R11, R21, R10, R9 ;  /* 0x0800000a150b7389 */ /* 0x0000640000020009 */
[----:B01-345:R-:W-:Y:S05]  /*9940*/  ENDCOLLECTIVE ;  /* 0x000000000000791b */ /* 0x03bfea0003800000 */
.L_x_214:
[----:B------:R-:W-:Y:S02]  /*9950*/  HFMA2 R10, -RZ, RZ, 0, 4.76837158203125e-07 ;  /* 0x00000008ff0a7431 */ /* 0x000fe400000001ff */
[----:B------:R-:W-:-:S05]  /*9960*/  FADD R3, R13, R11 ;  /* 0x0000000b0d037221 */ /* 0x000fca0000000000 */
[----:B------:R-:W-:-:S07]  /*9970*/  MOV R21, R3 ;  /* 0x0000000300157202 */ /* 0x000fce0000000f00 */
[----:B------:R-:W-:Y:S05]  /*9980*/  WARPSYNC.COLLECTIVE R8, `(.L_x_215) ;  /* 0x0000000008087348 */ /* 0x000fea0003c00000 */
[----:B------:R0:W1:Y:S02]  /*9990*/  SHFL.DOWN P1, R11, R21, R10, R9 ;  /* 0x0800000a150b7389 */ /* 0x0000640000020009 */
[----:B01----:R-:W-:Y:S05]  /*99a0*/  ENDCOLLECTIVE ;  /* 0x000000000000791b */ /* 0x003fea0003800000 */
.L_x_215:
[----:B------:R-:W-:Y:S02]  /*99b0*/  HFMA2 R10, -RZ, RZ, 0, 2.384185791015625e-07 ;  /* 0x00000004ff0a7431 */ /* 0x000fe400000001ff */
[----:B------:R-:W-:-:S05]  /*99c0*/  FADD R5, R3, R11 ;  /* 0x0000000b03057221 */ /* 0x000fca0000000000 */
[----:B------:R-:W-:-:S07]  /*99d0*/  MOV R21, R5 ;  /* 0x0000000500157202 */ /* 0x000fce0000000f00 */
[----:B------:R-:W-:Y:S05]  /*99e0*/  WARPSYNC.COLLECTIVE R8, `(.L_x_216) ;  /* 0x0000000008087348 */ /* 0x000fea0003c00000 */
[----:B------:R0:W1:Y:S02]  /*99f0*/  SHFL.DOWN P1, R11, R21, R10, R9 ;  /* 0x0800000a150b7389 */ /* 0x0000640000020009 */
[----:B01----:R-:W-:Y:S05]  /*9a00*/  ENDCOLLECTIVE ;  /* 0x000000000000791b */ /* 0x003fea0003800000 */
.L_x_216:
[----:B------:R-:W-:Y:S02]  /*9a10*/  HFMA2 R10, -RZ, RZ, 0, 1.1920928955078125e-07 ;  /* 0x00000002ff0a7431 */ /* 0x000fe400000001ff */
[----:B------:R-:W-:-:S05]  /*9a20*/  FADD R6, R5, R11 ;  /* 0x0000000b05067221 */ /* 0x000fca0000000000 */
[----:B------:R-:W-:-:S07]  /*9a30*/  MOV R21, R6 ;  /* 0x0000000600157202 */ /* 0x000fce0000000f00 */
[----:B------:R-:W-:Y:S05]  /*9a40*/  WARPSYNC.COLLECTIVE R8, `(.L_x_217) ;  /* 0x0000000008087348 */ /* 0x000fea0003c00000 */
[----:B------:R0:W1:Y:S02]  /*9a50*/  SHFL.DOWN P1, R11, R21, R10, R9 ;  /* 0x0800000a150b7389 */ /* 0x0000640000020009 */
[----:B01----:R-:W-:Y:S05]  /*9a60*/  ENDCOLLECTIVE ;  /* 0x000000000000791b */ /* 0x003fea0003800000 */
.L_x_217:
[----:B------:R-:W-:Y:S02]  /*9a70*/  HFMA2 R10, -RZ, RZ, 0, 5.9604644775390625e-08 ;  /* 0x00000001ff0a7431 */ /* 0x000fe400000001ff */
[----:B------:R-:W-:-:S05]  /*9a80*/  FADD R7, R6, R11 ;  /* 0x0000000b06077221 */ /* 0x000fca0000000000 */
[----:B------:R-:W-:-:S07]  /*9a90*/  MOV R21, R7 ;  /* 0x0000000700157202 */ /* 0x000fce0000000f00 */
[----:B------:R-:W-:Y:S05]  /*9aa0*/  WARPSYNC.COLLECTIVE R8, `(.L_x_218) ;  /* 0x0000000008087348 */ /* 0x000fea0003c00000 */
[----:B------:R0:W1:Y:S02]  /*9ab0*/  SHFL.DOWN P1, R11, R21, R10, R9 ;  /* 0x0800000a150b7389 */ /* 0x0000640000020009 */
[----:B01----:R-:W-:Y:S05]  /*9ac0*/  ENDCOLLECTIVE ;  /* 0x000000000000791b */ /* 0x003fea0003800000 */
.L_x_218:
[----:B------:R-:W-:Y:S05]  /*9ad0*/  BRA `(.L_x_219) ;  /* 0xffffffec004c7947 */ /* 0x000fea000383ffff */
.L_x_179:
[----:B------:R-:W-:Y:S01]  /*9ae0*/  HFMA2 R10, -RZ, RZ, 0, 9.5367431640625e-07 ;  /* 0x00000010ff0a7431 */ /* 0x000fe200000001ff */
[----:B-1----:R-:W-:Y:S02]  /*9af0*/  MOV R21, R3 ;  /* 0x0000000300157202 */ /* 0x002fe40000000f00 */
[----:B0-----:R-:W-:Y:S02]  /*9b00*/  MOV R9, 0x1f ;  /* 0x0000001f00097802 */ /* 0x001fe40000000f00 */
[----:B------:R-:W-:-:S07]  /*9b10*/  MOV R8, 0xffffffff ;  /* 0xffffffff00087802 */ /* 0x000fce0000000f00 */
[----:B---345:R-:W-:Y:S05]  /*9b20*/  WARPSYNC.COLLECTIVE R8, `(.L_x_220) ;  /* 0x0000000008087348 */ /* 0x038fea0003c00000 */
[----:B------:R0:W1:Y:S02]  /*9b30*/  SHFL.DOWN P1, R11, R21, R10, R9 ;  /* 0x0800000a150b7389 */ /* 0x0000640000020009 */
[----:B01-345:R-:W-:Y:S05]  /*9b40*/  ENDCOLLECTIVE ;  /* 0x000000000000791b */ /* 0x03bfea0003800000 */
.L_x_220:
[----:B------:R-:W-:Y:S02]  /*9b50*/  HFMA2 R10, -RZ, RZ, 0, 4.76837158203125e-07 ;  /* 0x00000008ff0a7431 */ /* 0x000fe400000001ff */
[----:B------:R-:W-:-:S05]  /*9b60*/  FADD R0, R3, R11 ;  /* 0x0000000b03007221 */ /* 0x000fca0000000000 */
[----:B------:R-:W-:-:S07]  /*9b70*/  MOV R21, R0 ;  /* 0x0000000000157202 */ /* 0x000fce0000000f00 */
[----:B------:R-:W-:Y:S05]  /*9b80*/  WARPSYNC.COLLECTIVE R8, `(.L_x_221) ;  /* 0x0000000008087348 */ /* 0x000fea0003c00000 */
[----:B------:R0:W1:Y:S02]  /*9b90*/  SHFL.DOWN P1, R11, R21, R10, R9 ;  /* 0x0800000a150b7389 */ /* 0x0000640000020009 */
[----:B01----:R-:W-:Y:S05]  /*9ba0*/  ENDCOLLECTIVE ;  /* 0x000000000000791b */ /* 0x003fea0003800000 */
.L_x_221:
[----:B------:R-:W-:Y:S02]  /*9bb0*/  HFMA2 R10, -RZ, RZ, 0, 2.384185791015625e-07 ;  /* 0x00000004ff0a7431 */ /* 0x000fe400000001ff */
[----:B------:R-:W-:-:S05]  /*9bc0*/  FADD R5, R0, R11 ;  /* 0x0000000b00057221 */ /* 0x000fca0000000000 */
[----:B------:R-:W-:-:S07]  /*9bd0*/  MOV R21, R5 ;  /* 0x0000000500157202 */ /* 0x000fce0000000f00 */
[----:B------:R-:W-:Y:S05]  /*9be0*/  WARPSYNC.COLLECTIVE R8, `(.L_x_222) ;  /* 0x0000000008087348 */ /* 0x000fea0003c00000 */
[----:B------:R0:W1:Y:S02]  /*9bf0*/  SHFL.DOWN P1, R11, R21, R10, R9 ;  /* 0x0800000a150b7389 */ /* 0x0000640000020009 */
[----:B01----:R-:W-:Y:S05]  /*9c00*/  ENDCOLLECTIVE ;  /* 0x000000000000791b */ /* 0x003fea0003800000 */
.L_x_222:
[----:B------:R-:W-:Y:S02]  /*9c10*/  HFMA2 R10, -RZ, RZ, 0, 1.1920928955078125e-07 ;  /* 0x00000002ff0a7431 */ /* 0x000fe400000001ff */
[----:B------:R-:W-:-:S05]  /*9c20*/  FADD R6, R5, R11 ;  /* 0x0000000b05067221 */ /* 0x000fca0000000000 */
[----:B------:R-:W-:-:S07]  /*9c30*/  MOV R21, R6 ;  /* 0x0000000600157202 */ /* 0x000fce0000000f00 */
[----:B------:R-:W-:Y:S05]  /*9c40*/  WARPSYNC.COLLECTIVE R8, `(.L_x_223) ;  /* 0x0000000008087348 */ /* 0x000fea0003c00000 */
[----:B------:R0:W1:Y:S02]  /*9c50*/  SHFL.DOWN P1, R11, R21, R10, R9 ;  /* 0x0800000a150b7389 */ /* 0x0000640000020009 */
[----:B01----:R-:W-:Y:S05]  /*9c60*/  ENDCOLLECTIVE ;  /* 0x000000000000791b */ /* 0x003fea0003800000 */
.L_x_223:
[----:B------:R-:W-:Y:S02]  /*9c70*/  HFMA2 R10, -RZ, RZ, 0, 5.9604644775390625e-08 ;  /* 0x00000001ff0a7431 */ /* 0x000fe400000001ff */
[----:B------:R-:W-:-:S05]  /*9c80*/  FADD R7, R6, R11 ;  /* 0x0000000b06077221 */ /* 0x000fca0000000000 */
[----:B------:R-:W-:-:S07]  /*9c90*/  MOV R21, R7 ;  /* 0x0000000700157202 */ /* 0x000fce0000000f00 */
[----:B------:R-:W-:Y:S05]  /*9ca0*/  WARPSYNC.COLLECTIVE R8, `(.L_x_224) ;  /* 0x0000000008087348 */ /* 0x000fea0003c00000 */
[----:B------:R0:W1:Y:S02]  /*9cb0*/  SHFL.DOWN P1, R11, R21, R10, R9 ;  /* 0x0800000a150b7389 */ /* 0x0000640000020009 */
[----:B01----:R-:W-:Y:S05]  /*9cc0*/  ENDCOLLECTIVE ;  /* 0x000000000000791b */ /* 0x003fea0003800000 */
.L_x_224:
[----:B------:R-:W-:Y:S05]  /*9cd0*/  BRA `(.L_x_225) ;  /* 0xffffffec00687947 */ /* 0x000fea000383ffff */
        .weak           $__internal_0_$__cuda_sm20_rcp_rn_f32_slowpath
        .type           $__internal_0_$__cuda_sm20_rcp_rn_f32_slowpath,@function
        .size           $__internal_0_$__cuda_sm20_rcp_rn_f32_slowpath,($__internal_1_$__cuda_sm20_sqrt_rn_f32_slowpath - $__internal_0_$__cuda_sm20_rcp_rn_f32_slowpath)
$__internal_0_$__cuda_sm20_rcp_rn_f32_slowpath:
[----:B------:R-:W-:Y:S01]  /*9ce0*/  SHF.L.U32 R51, R0, 0x1, RZ ;  /* 0x0000000100337819 */ /* 0x000fe200000006ff */
[----:B------:R-:W-:Y:S03]  /*9cf0*/  BSSY B0, `(.L_x_226) ;  /* 0x0000030000007945 */ /* 0x000fe60003800000 */
[----:B------:R-:W-:-:S04]  /*9d00*/  SHF.R.U32.HI R51, RZ, 0x18, R51 ;  /* 0x00000018ff337819 */ /* 0x000fc80000011633 */
[----:B------:R-:W-:-:S13]  /*9d10*/  ISETP.NE.U32.AND P0, PT, R51, RZ, PT ;  /* 0x000000ff3300720c */ /* 0x000fda0003f05070 */
[----:B------:R-:W-:Y:S05]  /*9d20*/  @P0 BRA `(.L_x_227) ;  /* 0x0000000000280947 */ /* 0x000fea0003800000 */
[----:B------:R-:W-:-:S04]  /*9d30*/  SHF.L.U32 R49, R0, 0x1, RZ ;  /* 0x0000000100317819 */ /* 0x000fc800000006ff */
[----:B------:R-:W-:-:S13]  /*9d40*/  ISETP.NE.AND P0, PT, R49, RZ, PT ;  /* 0x000000ff3100720c */ /* 0x000fda0003f05270 */
[----:B------:R-:W-:Y:S01]  /*9d50*/  @P0 FFMA R50, R0, 1.84467440737095516160e+19, RZ ;  /* 0x5f80000000320823 */ /* 0x000fe200000000ff */
[----:B------:R-:W-:Y:S08]  /*9d60*/  @!P0 MUFU.RCP R51, R0 ;  /* 0x0000000000338308 */ /* 0x000ff00000001000 */
[----:B------:R-:W0:Y:S02]  /*9d70*/  @P0 MUFU.RCP R49, R50 ;  /* 0x0000003200310308 */ /* 0x000e240000001000 */
[----:B0-----:R-:W-:-:S04]  /*9d80*/  @P0 FFMA R52, R50, R49, -1 ;  /* 0xbf80000032340423 */ /* 0x001fc80000000031 */
[----:B------:R-:W-:-:S04]  /*9d90*/  @P0 FADD.FTZ R52, -R52, -RZ ;  /* 0x800000ff34340221 */ /* 0x000fc80000010100 */
[----:B------:R-:W-:-:S04]  /*9da0*/  @P0 FFMA R52, R49, R52, R49 ;  /* 0x0000003431340223 */ /* 0x000fc80000000031 */
[----:B------:R-:W-:Y:S01]  /*9db0*/  @P0 FFMA R51, R52, 1.84467440737095516160e+19, RZ ;  /* 0x5f80000034330823 */ /* 0x000fe200000000ff */
[----:B------:R-:W-:Y:S06]  /*9dc0*/  BRA `(.L_x_228) ;  /* 0x0000000000887947 */ /* 0x000fec0003800000 */
.L_x_227:
[----:B------:R-:W-:-:S04]  /*9dd0*/  IADD3 R49, PT, PT, R51, -0xfd, RZ ;  /* 0xffffff0333317810 */ /* 0x000fc80007ffe0ff */
[----:B------:R-:W-:-:S13]  /*9de0*/  ISETP.GT.U32.AND P0, PT, R49, 0x1, PT ;  /* 0x000000013100780c */ /* 0x000fda0003f04070 */
[----:B------:R-:W-:Y:S05]  /*9df0*/  @P0 BRA `(.L_x_229) ;  /* 0x0000000000780947 */ /* 0x000fea0003800000 */
[----:B------:R-:W-:Y:S02]  /*9e00*/  LOP3.LUT R63, R0, 0x7fffff, RZ, 0xc0, !PT ;  /* 0x007fffff003f7812 */ /* 0x000fe400078ec0ff */
[----:B------:R-:W-:Y:S02]  /*9e10*/  IADD3 R51, PT, PT, R51, -0xfc, RZ ;  /* 0xffffff0433337810 */ /* 0x000fe40007ffe0ff */
[----:B------:R-:W-:-:S04]  /*9e20*/  LOP3.LUT R63, R63, 0x3f800000, RZ, 0xfc, !PT ;  /* 0x3f8000003f3f7812 */ /* 0x000fc800078efcff */
[----:B------:R-:W0:Y:S02]  /*9e30*/  MUFU.RCP R50, R63 ;  /* 0x0000003f00327308 */ /* 0x000e240000001000 */
[----:B0-----:R-:W-:-:S04]  /*9e40*/  FFMA R53, R63, R50, -1 ;  /* 0xbf8000003f357423 */ /* 0x001fc80000000032 */
[----:B------:R-:W-:-:S04]  /*9e50*/  FADD.FTZ R53, -R53, -RZ ;  /* 0x800000ff35357221 */ /* 0x000fc80000010100 */
[CCC-:B------:R-:W-:Y:S01]  /*9e60*/  FFMA.RM R52, R50.reuse, R53.reuse, R50.reuse ;  /* 0x0000003532347223 */ /* 0x1c0fe20000004032 */
[----:B------:R-:W-:-:S04]  /*9e70*/  FFMA.RP R53, R50, R53, R50 ;  /* 0x0000003532357223 */ /* 0x000fc80000008032 */
[C---:B------:R-:W-:Y:S02]  /*9e80*/  LOP3.LUT R50, R52.reuse, 0x7fffff, RZ, 0xc0, !PT ;  /* 0x007fffff34327812 */ /* 0x040fe400078ec0ff */
[----:B------:R-:W-:Y:S02]  /*9e90*/  FSETP.NEU.FTZ.AND P0, PT, R52, R53, PT ;  /* 0x000000353400720b */ /* 0x000fe40003f1d000 */
[----:B------:R-:W-:Y:S02]  /*9ea0*/  MOV R52, 0x3 ;  /* 0x0000000300347802 */ /* 0x000fe40000000f00 */
[----:B------:R-:W-:Y:S02]  /*9eb0*/  LOP3.LUT R50, R50, 0x800000, RZ, 0xfc, !PT ;  /* 0x0080000032327812 */ /* 0x000fe400078efcff */
[----:B------:R-:W-:Y:S02]  /*9ec0*/  SHF.L.U32 R53, R52, R49, RZ ;  /* 0x0000003134357219 */ /* 0x000fe400000006ff */
[----:B------:R-:W-:-:S02]  /*9ed0*/  SHF.R.U32.HI R51, RZ, R51, R50 ;  /* 0x00000033ff337219 */ /* 0x000fc40000011632 */
[----:B------:R-:W-:Y:S02]  /*9ee0*/  LOP3.LUT R52, R53, R50, RZ, 0xc0, !PT ;  /* 0x0000003235347212 */ /* 0x000fe400078ec0ff */
[----:B------:R-:W-:Y:S02]  /*9ef0*/  SEL R53, RZ, 0xffffffff, !P0 ;  /* 0xffffffffff357807 */ /* 0x000fe40004000000 */
[-C--:B------:R-:W-:Y:S02]  /*9f00*/  SHF.R.U32.HI R52, RZ, R49.reuse, R52 ;  /* 0x00000031ff347219 */ /* 0x080fe40000011634 */
[----:B------:R-:W-:Y:S02]  /*9f10*/  IADD3 R53, PT, PT, -R53, RZ, RZ ;  /* 0x000000ff35357210 */ /* 0x000fe40007ffe1ff */
[----:B------:R-:W-:Y:S02]  /*9f20*/  LOP3.LUT P0, RZ, R52, 0x1, RZ, 0xc0, !PT ;  /* 0x0000000134ff7812 */ /* 0x000fe4000780c0ff */
[----:B------:R-:W-:-:S02]  /*9f30*/  LOP3.LUT P1, RZ, R53, R49, R50, 0xf8, !PT ;  /* 0x0000003135ff7212 */ /* 0x000fc4000782f832 */
[----:B------:R-:W-:-:S04]  /*9f40*/  LOP3.LUT P3, RZ, R52, 0x2, RZ, 0xc0, !PT ;  /* 0x0000000234ff7812 */ /* 0x000fc8000786c0ff */
[----:B------:R-:W-:Y:S02]  /*9f50*/  PLOP3.LUT P0, PT, P0, P1, P3, 0xe0, 0x0 ;  /* 0x000000000000781c */ /* 0x000fe40000703c30 */
[----:B------:R-:W-:Y:S02]  /*9f60*/  LOP3.LUT P1, RZ, R0, 0x7fffff, RZ, 0xc0, !PT ;  /* 0x007fffff00ff7812 */ /* 0x000fe4000782c0ff */
[----:B------:R-:W-:-:S04]  /*9f70*/  SEL R49, RZ, 0x1, !P0 ;  /* 0x00000001ff317807 */ /* 0x000fc80004000000 */
[----:B------:R-:W-:-:S04]  /*9f80*/  IADD3 R49, PT, PT, -R49, RZ, RZ ;  /* 0x000000ff31317210 */ /* 0x000fc80007ffe1ff */
[----:B------:R-:W-:-:S13]  /*9f90*/  ISETP.GE.AND P0, PT, R49, RZ, PT ;  /* 0x000000ff3100720c */ /* 0x000fda0003f06270 */
[----:B------:R-:W-:-:S04]  /*9fa0*/  @!P0 IADD3 R51, PT, PT, R51, 0x1, RZ ;  /* 0x0000000133338810 */ /* 0x000fc80007ffe0ff */
[----:B------:R-:W-:-:S04]  /*9fb0*/  @!P1 SHF.L.U32 R51, R51, 0x1, RZ ;  /* 0x0000000133339819 */ /* 0x000fc800000006ff */
[----:B------:R-:W-:Y:S01]  /*9fc0*/  LOP3.LUT R51, R51, 0x80000000, R0, 0xf8, !PT ;  /* 0x8000000033337812 */ /* 0x000fe200078ef800 */
[----:B------:R-:W-:Y:S06]  /*9fd0*/  BRA `(.L_x_228) ;  /* 0x0000000000047947 */ /* 0x000fec0003800000 */
.L_x_229:
[----:B------:R0:W1:Y:S02]  /*9fe0*/  MUFU.RCP R51, R0 ;  /* 0x0000000000337308 */ /* 0x0000640000001000 */
.L_x_228:
[----:B------:R-:W-:Y:S05]  /*9ff0*/  BSYNC B0 ;  /* 0x0000000000007941 */ /* 0x000fea0003800000 */
.L_x_226:
[----:B------:R-:W-:Y:S01]  /*a000*/  HFMA2 R53, -RZ, RZ, 0, 0 ;  /* 0x00000000ff357431 */ /* 0x000fe200000001ff */
[----:B------:R-:W-:-:S04]  /*a010*/  MOV R52, R28 ;  /* 0x0000001c00347202 */ /* 0x000fc80000000f00 */
[----:B01----:R-:W-:Y:S05]  /*a020*/  RET.REL.NODEC R52 `(_Z28svpf_fully_fused_step_kernelPfS_S_S_S_P24curandStatePhilox4_32_10fffS_S_S_S_S_ffffffffffiffffiiii) ;  /* 0xffffff5c34f47950 */ /* 0x003fea0003c3ffff */
        .weak           $__internal_1_$__cuda_sm20_sqrt_rn_f32_slowpath
        .type           $__internal_1_$__cuda_sm20_sqrt_rn_f32_slowpath,@function
        .size           $__internal_1_$__cuda_sm20_sqrt_rn_f32_slowpath,($__internal_2_$__cuda_sm3x_div_rn_noftz_f32_slowpath - $__internal_1_$__cuda_sm20_sqrt_rn_f32_slowpath)
$__internal_1_$__cuda_sm20_sqrt_rn_f32_slowpath:
[----:B------:R-:W-:-:S13]  /*a030*/  LOP3.LUT P1, RZ, R29, 0x7fffffff, RZ, 0xc0, !PT ;  /* 0x7fffffff1dff7812 */ /* 0x000fda000782c0ff */
[----:B------:R-:W-:Y:S01]  /*a040*/  @!P1 MOV R49, R29 ;  /* 0x0000001d00319202 */ /* 0x000fe20000000f00 */
[----:B------:R-:W-:Y:S06]  /*a050*/  @!P1 BRA `(.L_x_230) ;  /* 0x0000000000409947 */ /* 0x000fec0003800000 */
[----:B------:R-:W-:-:S13]  /*a060*/  FSETP.GEU.FTZ.AND P1, PT, R29, RZ, PT ;  /* 0x000000ff1d00720b */ /* 0x000fda0003f3e000 */
[----:B------:R-:W-:Y:S01]  /*a070*/  @!P1 MOV R49, 0x7fffffff ;  /* 0x7fffffff00319802 */ /* 0x000fe20000000f00 */
[----:B------:R-:W-:Y:S06]  /*a080*/  @!P1 BRA `(.L_x_230) ;  /* 0x0000000000349947 */ /* 0x000fec0003800000 */
[----:B------:R-:W-:-:S13]  /*a090*/  FSETP.GTU.FTZ.AND P1, PT, |R29|, +INF , PT ;  /* 0x7f8000001d00780b */ /* 0x000fda0003f3c200 */
[----:B------:R-:W-:Y:S01]  /*a0a0*/  @P1 FADD.FTZ R49, R29, 1 ;  /* 0x3f8000001d311421 */ /* 0x000fe20000010000 */
[----:B------:R-:W-:Y:S06]  /*a0b0*/  @P1 BRA `(.L_x_230) ;  /* 0x0000000000281947 */ /* 0x000fec0003800000 */
[----:B------:R-:W-:-:S13]  /*a0c0*/  FSETP.NEU.FTZ.AND P1, PT, |R29|, +INF , PT ;  /* 0x7f8000001d00780b */ /* 0x000fda0003f3d200 */
[----:B------:R-:W-:-:S04]  /*a0d0*/  @P1 FFMA R56, R29, 1.84467440737095516160e+19, RZ ;  /* 0x5f8000001d381823 */ /* 0x000fc800000000ff */
[----:B------:R-:W0:Y:S02]  /*a0e0*/  @P1 MUFU.RSQ R51, R56 ;  /* 0x0000003800331308 */ /* 0x000e240000001400 */
[----:B0-----:R-:W-:Y:S01]  /*a0f0*/  @P1 FMUL.FTZ R31, R56, R51 ;  /* 0x00000033381f1220 */ /* 0x001fe20000410000 */
[----:B------:R-:W-:-:S03]  /*a100*/  @P1 FMUL.FTZ R54, R51, 0.5 ;  /* 0x3f00000033361820 */ /* 0x000fc60000410000 */
[----:B------:R-:W-:-:S04]  /*a110*/  @P1 FADD.FTZ R49, -R31, -RZ ;  /* 0x800000ff1f311221 */ /* 0x000fc80000010100 */
[----:B------:R-:W-:Y:S01]  /*a120*/  @P1 FFMA R58, R31, R49, R56 ;  /* 0x000000311f3a1223 */ /* 0x000fe20000000038 */
[----:B------:R-:W-:-:S03]  /*a130*/  @!P1 MOV R49, R29 ;  /* 0x0000001d00319202 */ /* 0x000fc60000000f00 */
[----:B------:R-:W-:-:S04]  /*a140*/  @P1 FFMA R54, R58, R54, R31 ;  /* 0x000000363a361223 */ /* 0x000fc8000000001f */
[----:B------:R-:W-:-:S07]  /*a150*/  @P1 FMUL.FTZ R49, R54, 2.3283064365386962891e-10 ;  /* 0x2f80000036311820 */ /* 0x000fce0000410000 */
.L_x_230:
[----:B------:R-:W-:-:S04]  /*a160*/  HFMA2 R51, -RZ, RZ, 0, 0 ;  /* 0x00000000ff337431 */ /* 0x000fc800000001ff */
[----:B------:R-:W-:Y:S05]  /*a170*/  RET.REL.NODEC R50 `(_Z28svpf_fully_fused_step_kernelPfS_S_S_S_P24curandStatePhilox4_32_10fffS_S_S_S_S_ffffffffffiffffiiii) ;  /* 0xffffff5c32a07950 */ /* 0x000fea0003c3ffff */
        .weak           $__internal_2_$__cuda_sm3x_div_rn_noftz_f32_slowpath
        .type           $__internal_2_$__cuda_sm3x_div_rn_noftz_f32_slowpath,@function
        .size           $__internal_2_$__cuda_sm3x_div_rn_noftz_f32_slowpath,(.L_x_245 - $__internal_2_$__cuda_sm3x_div_rn_noftz_f32_slowpath)
$__internal_2_$__cuda_sm3x_div_rn_noftz_f32_slowpath:
[----:B------:R-:W-:Y:S01]  /*a180*/  SHF.R.U32.HI R50, RZ, 0x17, R29 ;  /* 0x00000017ff327819 */ /* 0x000fe2000001161d */
[----:B------:R-:W-:Y:S01]  /*a190*/  BSSY.RECONVERGENT B1, `(.L_x_231) ;  /* 0x0000062000017945 */ /* 0x000fe20003800200 */
[----:B------:R-:W-:Y:S02]  /*a1a0*/  SHF.R.U32.HI R49, RZ, 0x17, R0 ;  /* 0x00000017ff317819 */ /* 0x000fe40000011600 */
[----:B------:R-:W-:Y:S02]  /*a1b0*/  LOP3.LUT R50, R50, 0xff, RZ, 0xc0, !PT ;  /* 0x000000ff32327812 */ /* 0x000fe400078ec0ff */
[----:B------:R-:W-:Y:S02]  /*a1c0*/  LOP3.LUT R54, R49, 0xff, RZ, 0xc0, !PT ;  /* 0x000000ff31367812 */ /* 0x000fe400078ec0ff */
[----:B------:R-:W-:Y:S02]  /*a1d0*/  IADD3 R52, PT, PT, R50, -0x1, RZ ;  /* 0xffffffff32347810 */ /* 0x000fe40007ffe0ff */
[----:B------:R-:W-:-:S02]  /*a1e0*/  IADD3 R51, PT, PT, R54, -0x1, RZ ;  /* 0xffffffff36337810 */ /* 0x000fc40007ffe0ff */
[----:B------:R-:W-:-:S04]  /*a1f0*/  ISETP.GT.U32.AND P0, PT, R52, 0xfd, PT ;  /* 0x000000fd3400780c */ /* 0x000fc80003f04070 */
[----:B------:R-:W-:-:S13]  /*a200*/  ISETP.GT.U32.OR P0, PT, R51, 0xfd, P0 ;  /* 0x000000fd3300780c */ /* 0x000fda0000704470 */
[----:B------:R-:W-:Y:S01]  /*a210*/  @!P0 MOV R49, RZ ;  /* 0x000000ff00318202 */ /* 0x000fe20000000f00 */
[----:B------:R-:W-:Y:S06]  /*a220*/  @!P0 BRA `(.L_x_232) ;  /* 0x00000000005c8947 */ /* 0x000fec0003800000 */
[----:B------:R-:W-:Y:S02]  /*a230*/  FSETP.GTU.FTZ.AND P0, PT, |R0|, +INF , PT ;  /* 0x7f8000000000780b */ /* 0x000fe40003f1c200 */
[----:B------:R-:W-:-:S04]  /*a240*/  FSETP.GTU.FTZ.AND P1, PT, |R29|, +INF , PT ;  /* 0x7f8000001d00780b */ /* 0x000fc80003f3c200 */
[----:B------:R-:W-:-:S13]  /*a250*/  PLOP3.LUT P0, PT, P0, P1, PT, 0xf8, 0x8f ;  /* 0x00000000008f781c */ /* 0x000fda0000703f70 */
[----:B------:R-:W-:Y:S05]  /*a260*/  @P0 BRA `(.L_x_233) ;  /* 0x00000004004c0947 */ /* 0x000fea0003800000 */
[----:B------:R-:W-:-:S13]  /*a270*/  LOP3.LUT P0, RZ, R29, 0x7fffffff, R0, 0xc8, !PT ;  /* 0x7fffffff1dff7812 */ /* 0x000fda000780c800 */
[----:B------:R-:W-:Y:S05]  /*a280*/  @!P0 BRA `(.L_x_234) ;  /* 0x00000004003c8947 */ /* 0x000fea0003800000 */
[C---:B------:R-:W-:Y:S02]  /*a290*/  FSETP.NEU.FTZ.AND P4, PT, |R0|.reuse, +INF , PT ;  /* 0x7f8000000000780b */ /* 0x040fe40003f9d200 */
[----:B------:R-:W-:Y:S02]  /*a2a0*/  FSETP.NEU.FTZ.AND P1, PT, |R29|, +INF , PT ;  /* 0x7f8000001d00780b */ /* 0x000fe40003f3d200 */
[----:B------:R-:W-:-:S11]  /*a2b0*/  FSETP.NEU.FTZ.AND P0, PT, |R0|, +INF , PT ;  /* 0x7f8000000000780b */ /* 0x000fd60003f1d200 */
[----:B------:R-:W-:Y:S05]  /*a2c0*/  @!P1 BRA !P4, `(.L_x_234) ;  /* 0x00000004002c9947 */ /* 0x000fea0006000000 */
[----:B------:R-:W-:-:S04]  /*a2d0*/  LOP3.LUT P4, RZ, R0, 0x7fffffff, RZ, 0xc0, !PT ;  /* 0x7fffffff00ff7812 */ /* 0x000fc8000788c0ff */
[----:B------:R-:W-:-:S13]  /*a2e0*/  PLOP3.LUT P1, PT, P1, P4, PT, 0x2f, 0xf2 ;  /* 0x0000000000f2781c */ /* 0x000fda0000f28577 */
[----:B------:R-:W-:Y:S05]  /*a2f0*/  @P1 BRA `(.L_x_235) ;  /* 0x0000000400181947 */ /* 0x000fea0003800000 */
[----:B------:R-:W-:-:S04]  /*a300*/  LOP3.LUT P1, RZ, R29, 0x7fffffff, RZ, 0xc0, !PT ;  /* 0x7fffffff1dff7812 */ /* 0x000fc8000782c0ff */
[----:B------:R-:W-:-:S13]  /*a310*/  PLOP3.LUT P0, PT, P0, P1, PT, 0x2f, 0xf2 ;  /* 0x0000000000f2781c */ /* 0x000fda0000702577 */
[----:B------:R-:W-:Y:S05]  /*a320*/  @P0 BRA `(.L_x_236) ;  /* 0x0000000400000947 */ /* 0x000fea0003800000 */
[----:B------:R-:W-:Y:S02]  /*a330*/  ISETP.GE.AND P0, PT, R51, RZ, PT ;  /* 0x000000ff3300720c */ /* 0x000fe40003f06270 */
[----:B------:R-:W-:-:S11]  /*a340*/  ISETP.GE.AND P1, PT, R52, RZ, PT ;  /* 0x000000ff3400720c */ /* 0x000fd60003f26270 */
[----:B------:R-:W-:Y:S01]  /*a350*/  @P0 MOV R49, RZ ;  /* 0x000000ff00310202 */ /* 0x000fe20000000f00 */
[----:B------:R-:W-:Y:S01]  /*a360*/  @!P0 FFMA R0, R0, 1.84467440737095516160e+19, RZ ;  /* 0x5f80000000008823 */ /* 0x000fe200000000ff */
[----:B------:R-:W-:Y:S01]  /*a370*/  @!P0 MOV R49, 0xffffffc0 ;  /* 0xffffffc000318802 */ /* 0x000fe20000000f00 */
[----:B------:R-:W-:-:S03]  /*a380*/  @!P1 FFMA R29, R29, 1.84467440737095516160e+19, RZ ;  /* 0x5f8000001d1d9823 */ /* 0x000fc600000000ff */
[----:B------:R-:W-:-:S07]  /*a390*/  @!P1 IADD3 R49, PT, PT, R49, 0x40, RZ ;  /* 0x0000004031319810 */ /* 0x000fce0007ffe0ff */
.L_x_232:
[----:B------:R-:W-:Y:S01]  /*a3a0*/  LEA R52, R50, 0xc0800000, 0x17 ;  /* 0xc080000032347811 */ /* 0x000fe200078eb8ff */
[----:B------:R-:W-:Y:S03]  /*a3b0*/  BSSY.RECONVERGENT B2, `(.L_x_237) ;  /* 0x0000036000027945 */ /* 0x000fe60003800200 */
[----:B------:R-:W-:Y:S02]  /*a3c0*/  IADD3 R52, PT, PT, -R52, R29, RZ ;  /* 0x0000001d34347210 */ /* 0x000fe40007ffe1ff */
[----:B------:R-:W-:Y:S02]  /*a3d0*/  IADD3 R29, PT, PT, R54, -0x7f, RZ ;  /* 0xffffff81361d7810 */ /* 0x000fe40007ffe0ff */
[----:B------:R-:W0:Y:S01]  /*a3e0*/  MUFU.RCP R51, R52 ;  /* 0x0000003400337308 */ /* 0x000e220000001000 */
[----:B------:R-:W-:Y:S01]  /*a3f0*/  FADD.FTZ R53, -R52, -RZ ;  /* 0x800000ff34357221 */ /* 0x000fe20000010100 */
[C---:B------:R-:W-:Y:S01]  /*a400*/  IADD3 R50, PT, PT, R29.reuse, 0x7f, -R50 ;  /* 0x0000007f1d327810 */ /* 0x040fe20007ffe832 */
[----:B------:R-:W-:-:S03]  /*a410*/  IMAD R0, R29, -0x800000, R0 ;  /* 0xff8000001d007824 */ /* 0x000fc600078e0200 */
[----:B------:R-:W-:Y:S01]  /*a420*/  IADD3 R50, PT, PT, R50, R49, RZ ;  /* 0x0000003132327210 */ /* 0x000fe20007ffe0ff */
[----:B0-----:R-:W-:-:S04]  /*a430*/  FFMA R54, R51, R53, 1 ;  /* 0x3f80000033367423 */ /* 0x001fc80000000035 */
[----:B------:R-:W-:-:S04]  /*a440*/  FFMA R56, R51, R54, R51 ;  /* 0x0000003633387223 */ /* 0x000fc80000000033 */
[----:B------:R-:W-:-:S04]  /*a450*/  FFMA R51, R0, R56, RZ ;  /* 0x0000003800337223 */ /* 0x000fc800000000ff */
[----:B------:R-:W-:-:S04]  /*a460*/  FFMA R54, R53, R51, R0 ;  /* 0x0000003335367223 */ /* 0x000fc80000000000 */
[----:B------:R-:W-:-:S04]  /*a470*/  FFMA R51, R56, R54, R51 ;  /* 0x0000003638337223 */ /* 0x000fc80000000033 */
[----:B------:R-:W-:-:S04]  /*a480*/  FFMA R54, R53, R51, R0 ;  /* 0x0000003335367223 */ /* 0x000fc80000000000 */
[----:B------:R-:W-:-:S05]  /*a490*/  FFMA R0, R56, R54, R51 ;  /* 0x0000003638007223 */ /* 0x000fca0000000033 */
[----:B------:R-:W-:-:S04]  /*a4a0*/  SHF.R.U32.HI R29, RZ, 0x17, R0 ;  /* 0x00000017ff1d7819 */ /* 0x000fc80000011600 */
[----:B------:R-:W-:-:S04]  /*a4b0*/  LOP3.LUT R29, R29, 0xff, RZ, 0xc0, !PT ;  /* 0x000000ff1d1d7812 */ /* 0x000fc800078ec0ff */
[----:B------:R-:W-:-:S04]  /*a4c0*/  IADD3 R53, PT, PT, R29, R50, RZ ;  /* 0x000000321d357210 */ /* 0x000fc80007ffe0ff */
[----:B------:R-:W-:-:S04]  /*a4d0*/  IADD3 R29, PT, PT, R53, -0x1, RZ ;  /* 0xffffffff351d7810 */ /* 0x000fc80007ffe0ff */
[----:B------:R-:W-:-:S13]  /*a4e0*/  ISETP.GE.U32.AND P0, PT, R29, 0xfe, PT ;  /* 0x000000fe1d00780c */ /* 0x000fda0003f06070 */
[----:B------:R-:W-:Y:S05]  /*a4f0*/  @!P0 BRA `(.L_x_238) ;  /* 0x0000000000808947 */ /* 0x000fea0003800000 */
[----:B------:R-:W-:-:S13]  /*a500*/  ISETP.GT.AND P0, PT, R53, 0xfe, PT ;  /* 0x000000fe3500780c */ /* 0x000fda0003f04270 */
[----:B------:R-:W-:Y:S05]  /*a510*/  @P0 BRA `(.L_x_239) ;  /* 0x00000000006c0947 */ /* 0x000fea0003800000 */
[----:B------:R-:W-:-:S13]  /*a520*/  ISETP.GE.AND P0, PT, R53, 0x1, PT ;  /* 0x000000013500780c */ /* 0x000fda0003f06270 */
[----:B------:R-:W-:Y:S05]  /*a530*/  @P0 BRA `(.L_x_240) ;  /* 0x0000000000740947 */ /* 0x000fea0003800000 */
[----:B------:R-:W-:Y:S02]  /*a540*/  ISETP.GE.AND P0, PT, R53, -0x18, PT ;  /* 0xffffffe83500780c */ /* 0x000fe40003f06270 */
[----:B------:R-:W-:-:S11]  /*a550*/  LOP3.LUT R0, R0, 0x80000000, RZ, 0xc0, !PT ;  /* 0x8000000000007812 */ /* 0x000fd600078ec0ff */
[----:B------:R-:W-:Y:S05]  /*a560*/  @!P0 BRA `(.L_x_240) ;  /* 0x0000000000688947 */ /* 0x000fea0003800000 */
[CCC-:B------:R-:W-:Y:S01]  /*a570*/  FFMA.RZ R29, R56.reuse, R54.reuse, R51.reuse ;  /* 0x00000036381d7223 */ /* 0x1c0fe2000000c033 */
[C---:B------:R-:W-:Y:S01]  /*a580*/  IADD3 R52, PT, PT, R53.reuse, 0x20, RZ ;  /* 0x0000002035347810 */ /* 0x040fe20007ffe0ff */
[CCC-:B------:R-:W-:Y:S01]  /*a590*/  FFMA.RM R50, R56.reuse, R54.reuse, R51.reuse ;  /* 0x0000003638327223 */ /* 0x1c0fe20000004033 */
[----:B------:R-:W-:Y:S02]  /*a5a0*/  ISETP.NE.AND P4, PT, R53, RZ, PT ;  /* 0x000000ff3500720c */ /* 0x000fe40003f85270 */
[----:B------:R-:W-:Y:S01]  /*a5b0*/  LOP3.LUT R49, R29, 0x7fffff, RZ, 0xc0, !PT ;  /* 0x007fffff1d317812 */ /* 0x000fe200078ec0ff */
[----:B------:R-:W-:Y:S01]  /*a5c0*/  FFMA.RP R29, R56, R54, R51 ;  /* 0x00000036381d7223 */ /* 0x000fe20000008033 */
[----:B------:R-:W-:Y:S02]  /*a5d0*/  ISETP.NE.AND P1, PT, R53, RZ, PT ;  /* 0x000000ff3500720c */ /* 0x000fe40003f25270 */
[----:B------:R-:W-:Y:S02]  /*a5e0*/  LOP3.LUT R49, R49, 0x800000, RZ, 0xfc, !PT ;  /* 0x0080000031317812 */ /* 0x000fe400078efcff */
[----:B------:R-:W-:-:S02]  /*a5f0*/  IADD3 R51, PT, PT, -R53, RZ, RZ ;  /* 0x000000ff35337210 */ /* 0x000fc40007ffe1ff */
[----:B------:R-:W-:Y:S02]  /*a600*/  SHF.L.U32 R52, R49, R52, RZ ;  /* 0x0000003431347219 */ /* 0x000fe400000006ff */
[----:B------:R-:W-:Y:S02]  /*a610*/  FSETP.NEU.FTZ.AND P0, PT, R29, R50, PT ;  /* 0x000000321d00720b */ /* 0x000fe40003f1d000 */
[----:B------:R-:W-:Y:S02]  /*a620*/  SEL R50, R51, RZ, P4 ;  /* 0x000000ff33327207 */ /* 0x000fe40002000000 */
[----:B------:R-:W-:Y:S02]  /*a630*/  ISETP.NE.AND P1, PT, R52, RZ, P1 ;  /* 0x000000ff3400720c */ /* 0x000fe40000f25270 */
[----:B------:R-:W-:Y:S02]  /*a640*/  SHF.R.U32.HI R50, RZ, R50, R49 ;  /* 0x00000032ff327219 */ /* 0x000fe40000011631 */
[----:B------:R-:W-:-:S02]  /*a650*/  PLOP3.LUT P0, PT, P0, P1, PT, 0xf8, 0x8f ;  /* 0x00000000008f781c */ /* 0x000fc40000703f70 */
[----:B------:R-:W-:Y:S02]  /*a660*/  SHF.R.U32.HI R52, RZ, 0x1, R50 ;  /* 0x00000001ff347819 */ /* 0x000fe40000011632 */
[----:B------:R-:W-:-:S04]  /*a670*/  SEL R29, RZ, 0x1, !P0 ;  /* 0x00000001ff1d7807 */ /* 0x000fc80004000000 */
[----:B------:R-:W-:-:S04]  /*a680*/  LOP3.LUT R29, R29, 0x1, R52, 0xf8, !PT ;  /* 0x000000011d1d7812 */ /* 0x000fc800078ef834 */
[----:B------:R-:W-:-:S04]  /*a690*/  LOP3.LUT R29, R29, R50, RZ, 0xc0, !PT ;  /* 0x000000321d1d7212 */ /* 0x000fc800078ec0ff */
[----:B------:R-:W-:-:S04]  /*a6a0*/  IADD3 R29, PT, PT, R52, R29, RZ ;  /* 0x0000001d341d7210 */ /* 0x000fc80007ffe0ff */
[----:B------:R-:W-:Y:S01]  /*a6b0*/  LOP3.LUT R0, R29, R0, RZ, 0xfc, !PT ;  /* 0x000000001d007212 */ /* 0x000fe200078efcff */
[----:B------:R-:W-:Y:S06]  /*a6c0*/  BRA `(.L_x_240) ;  /* 0x0000000000107947 */ /* 0x000fec0003800000 */
.L_x_239:
[----:B------:R-:W-:-:S04]  /*a6d0*/  LOP3.LUT R0, R0, 0x80000000, RZ, 0xc0, !PT ;  /* 0x8000000000007812 */ /* 0x000fc800078ec0ff */
[----:B------:R-:W-:Y:S01]  /*a6e0*/  LOP3.LUT R0, R0, 0x7f800000, RZ, 0xfc, !PT ;  /* 0x7f80000000007812 */ /* 0x000fe200078efcff */
[----:B------:R-:W-:Y:S06]  /*a6f0*/  BRA `(.L_x_240) ;  /* 0x0000000000047947 */ /* 0x000fec0003800000 */
.L_x_238:
[----:B------:R-:W-:-:S07]  /*a700*/  LEA R0, R50, R0, 0x17 ;  /* 0x0000000032007211 */ /* 0x000fce00078eb8ff */
.L_x_240:
[----:B------:R-:W-:Y:S05]  /*a710*/  BSYNC.RECONVERGENT B2 ;  /* 0x0000000000027941 */ /* 0x000fea0003800200 */
.L_x_237:
[----:B------:R-:W-:Y:S05]  /*a720*/  BRA `(.L_x_241) ;  /* 0x0000000000207947 */ /* 0x000fea0003800000 */
.L_x_236:
[----:B------:R-:W-:-:S04]  /*a730*/  LOP3.LUT R0, R29, 0x80000000, R0, 0x48, !PT ;  /* 0x800000001d007812 */ /* 0x000fc800078e4800 */
[----:B------:R-:W-:Y:S01]  /*a740*/  LOP3.LUT R0, R0, 0x7f800000, RZ, 0xfc, !PT ;  /* 0x7f80000000007812 */ /* 0x000fe200078efcff */
[----:B------:R-:W-:Y:S06]  /*a750*/  BRA `(.L_x_241) ;  /* 0x0000000000147947 */ /* 0x000fec0003800000 */
.L_x_235:
[----:B------:R-:W-:Y:S01]  /*a760*/  LOP3.LUT R0, R29, 0x80000000, R0, 0x48, !PT ;  /* 0x800000001d007812 */ /* 0x000fe200078e4800 */
[----:B------:R-:W-:Y:S06]  /*a770*/  BRA `(.L_x_241) ;  /* 0x00000000000c7947 */ /* 0x000fec0003800000 */
.L_x_234:
[----:B------:R-:W0:Y:S01]  /*a780*/  MUFU.RSQ R0, -QNAN ;  /* 0xffc0000000007908 */ /* 0x000e220000001400 */
[----:B------:R-:W-:Y:S05]  /*a790*/  BRA `(.L_x_241) ;  /* 0x0000000000047947 */ /* 0x000fea0003800000 */
.L_x_233:
[----:B------:R-:W-:-:S07]  /*a7a0*/  FADD.FTZ R0, R0, R29 ;  /* 0x0000001d00007221 */ /* 0x000fce0000010000 */
.L_x_241:
[----:B------:R-:W-:Y:S05]  /*a7b0*/  BSYNC.RECONVERGENT B1 ;  /* 0x0000000000017941 */ /* 0x000fea0003800200 */
.L_x_231:
[----:B------:R-:W-:-:S04]  /*a7c0*/  HFMA2 R29, -RZ, RZ, 0, 0 ;  /* 0x00000000ff1d7431 */ /* 0x000fc800000001ff */
[----:B0-----:R-:W-:Y:S05]  /*a7d0*/  RET.REL.NODEC R28 `(_Z28svpf_fully_fused_step_kernelPfS_S_S_S_P24curandStatePhilox4_32_10fffS_S_S_S_S_ffffffffffiffffiiii) ;  /* 0xffffff581c087950 */ /* 0x001fea0003c3ffff */
.L_x_242:
[----:B------:R-:W-:-:S00]  /*a7e0*/  BRA `(.L_x_242) ;  /* 0xfffffffc00fc7947 */ /* 0x000fc0000383ffff */
[----:B------:R-:W-:-:S00]  /*a7f0*/  NOP ;  /* 0x0000000000007918 */ /* 0x000fc00000000000 */
        /* <DEDUP_REMOVED lines=8> */
.L_x_245:


//--------------------- .nv.global.init           --------------------------
	.section	.nv.global.init,"aw",@progbits
	.align	4
.nv.global.init:
	.type		mrg32k3aM1SubSeq,@object
	.size		mrg32k3aM1SubSeq,(mrg32k3aM2SubSeq - mrg32k3aM1SubSeq)
mrg32k3aM1SubSeq:
        /*0000*/ 	.byte	0x0b, 0xcc, 0xee, 0x04, 0x73, 0x29, 0x8b, 0x6f, 0xf6, 0x53, 0x03, 0xf6, 0x23, 0xf6, 0xea, 0xda
        /* <DEDUP_REMOVED lines=125> */
	.type		mrg32k3aM2SubSeq,@object
	.size		mrg32k3aM2SubSeq,(mrg32k3aM1 - mrg32k3aM2SubSeq)
mrg32k3aM2SubSeq:
        /* <DEDUP_REMOVED lines=126> */
	.type		mrg32k3aM1,@object
	.size		mrg32k3aM1,(mrg32k3aM1Seq - mrg32k3aM1)
mrg32k3aM1:
        /* <DEDUP_REMOVED lines=144> */
	.type		mrg32k3aM1Seq,@object
	.size		mrg32k3aM1Seq,(mrg32k3aM2 - mrg32k3aM1Seq)
mrg32k3aM1Seq:
        /* <DEDUP_REMOVED lines=144> */
	.type		mrg32k3aM2,@object
	.size		mrg32k3aM2,(mrg32k3aM2Seq - mrg32k3aM2)
mrg32k3aM2:
        /* <DEDUP_REMOVED lines=144> */
	.type		mrg32k3aM2Seq,@object
	.size		mrg32k3aM2Seq,(precalc_xorwow_matrix - mrg32k3aM2Seq)
mrg32k3aM2Seq:
        /* <DEDUP_REMOVED lines=144> */
	.type		precalc_xorwow_matrix,@object
	.size		precalc_xorwow_matrix,(precalc_xorwow_offset_matrix - precalc_xorwow_matrix)
precalc_xorwow_matrix:
        /* <DEDUP_REMOVED lines=6400> */
	.type		precalc_xorwow_offset_matrix,@object
	.size		precalc_xorwow_offset_matrix,(.L_1 - precalc_xorwow_offset_matrix)
precalc_xorwow_offset_matrix:
        /* <DEDUP_REMOVED lines=6400> */
.L_1:


//--------------------- .nv.shared._Z28svpf_fully_fused_step_kernelPfS_S_S_S_P24curandStatePhilox4_32_10fffS_S_S_S_S_ffffffffffiffffiiii --------------------------
	.section	.nv.shared._Z28svpf_fully_fused_step_kernelPfS_S_S_S_P24curandStatePhilox4_32_10fffS_S_S_S_S_ffffffffffiffffiiii,"aw",@nobits
	.sectionflags	@""
	.align	16
.nv.shared._Z28svpf_fully_fused_step_kernelPfS_S_S_S_P24curandStatePhilox4_32_10fffS_S_S_S_S_ffffffffffiffffiiii:
	.zero		1040


//--------------------- .nv.shared.reserved.0     --------------------------
	.section	.nv.shared.reserved.0,"aw",@nobits
	.weak		__nv_reservedSMEM_offset_0_alias
	.size		__nv_reservedSMEM_offset_0_alias, 0, 64
	.other		__nv_reservedSMEM_offset_0_alias,@"STO_CUDA_RESERVED_SHARED STV_DEFAULT"
__nv_reservedSMEM_offset_0_alias:
	.zero		0
	.zero		64


//--------------------- .nv.constant0._Z28svpf_fully_fused_step_kernelPfS_S_S_S_P24curandStatePhilox4_32_10fffS_S_S_S_S_ffffffffffiffffiiii --------------------------
	.section	.nv.constant0._Z28svpf_fully_fused_step_kernelPfS_S_S_S_P24curandStatePhilox4_32_10fffS_S_S_S_S_ffffffffffiffffiiii,"a",@progbits
	.sectionflags	@""
	.align	4
.nv.constant0._Z28svpf_fully_fused_step_kernelPfS_S_S_S_P24curandStatePhilox4_32_10fffS_S_S_S_S_ffffffffffiffffiiii:
	.zero		1076


//--------------------- SYMBOLS --------------------------

	.type		.nv.reservedSmem.offset0,@object
	.size		.nv.reservedSmem.offset0,0x4
	.type		.nv.reservedSmem.cap,@object
	.size		.nv.reservedSmem.cap,0x4
